//
// Generated by NVIDIA NVVM Compiler
//
// Compiler Build ID: CL-36424714
// Cuda compilation tools, release 13.0, V13.0.88
// Based on NVVM 20.0.0
//

.version 9.0
.target sm_100
.address_size 64

	// .globl	_Z13upsert_kernelImEvPKT_PK6BucketImEPiPPfPKfS7_m

.visible .entry _Z13upsert_kernelImEvPKT_PK6BucketImEPiPPfPKfS7_m(
	.param .u64 .ptr .align 1 _Z13upsert_kernelImEvPKT_PK6BucketImEPiPPfPKfS7_m_param_0,
	.param .u64 .ptr .align 1 _Z13upsert_kernelImEvPKT_PK6BucketImEPiPPfPKfS7_m_param_1,
	.param .u64 .ptr .align 1 _Z13upsert_kernelImEvPKT_PK6BucketImEPiPPfPKfS7_m_param_2,
	.param .u64 .ptr .align 1 _Z13upsert_kernelImEvPKT_PK6BucketImEPiPPfPKfS7_m_param_3,
	.param .u64 .ptr .align 1 _Z13upsert_kernelImEvPKT_PK6BucketImEPiPPfPKfS7_m_param_4,
	.param .u64 .ptr .align 1 _Z13upsert_kernelImEvPKT_PK6BucketImEPiPPfPKfS7_m_param_5,
	.param .u64 _Z13upsert_kernelImEvPKT_PK6BucketImEPiPPfPKfS7_m_param_6
)
{
	.reg .pred 	%p<171>;
	.reg .b32 	%r<132>;
	.reg .b32 	%f<3>;
	.reg .b64 	%rd<245>;

	ld.param.u64 	%rd13, [_Z13upsert_kernelImEvPKT_PK6BucketImEPiPPfPKfS7_m_param_0];
	ld.param.u64 	%rd14, [_Z13upsert_kernelImEvPKT_PK6BucketImEPiPPfPKfS7_m_param_1];
	ld.param.u64 	%rd15, [_Z13upsert_kernelImEvPKT_PK6BucketImEPiPPfPKfS7_m_param_2];
	ld.param.u64 	%rd17, [_Z13upsert_kernelImEvPKT_PK6BucketImEPiPPfPKfS7_m_param_4];
	ld.param.u64 	%rd16, [_Z13upsert_kernelImEvPKT_PK6BucketImEPiPPfPKfS7_m_param_5];
	ld.param.u64 	%rd18, [_Z13upsert_kernelImEvPKT_PK6BucketImEPiPPfPKfS7_m_param_6];
	cvta.to.global.u64 	%rd1, %rd17;
	mov.u32 	%r41, %ctaid.x;
	mov.u32 	%r42, %ntid.x;
	mov.u32 	%r43, %tid.x;
	mad.lo.s32 	%r44, %r41, %r42, %r43;
	cvt.u64.u32 	%rd2, %r44;
	mov.u32 	%r45, %tid.y;
	mov.u32 	%r46, %tid.z;
	mov.u32 	%r47, %ntid.y;
	mad.lo.s32 	%r48, %r46, %r47, %r45;
	mad.lo.s32 	%r49, %r48, %r42, %r43;
	and.b32  	%r1, %r49, 3;
	setp.le.u64 	%p34, %rd18, %rd2;
	@%p34 bra 	$L__BB0_42;
	cvta.to.global.u64 	%rd19, %rd13;
	cvta.to.global.u64 	%rd3, %rd14;
	shr.u64 	%rd4, %rd2, 2;
	shl.b64 	%rd20, %rd4, 3;
	add.s64 	%rd21, %rd19, %rd20;
	ld.global.nc.u64 	%rd5, [%rd21];
	shr.u64 	%rd22, %rd5, 33;
	xor.b64  	%rd23, %rd22, %rd5;
	mul.lo.s64 	%rd24, %rd23, -49064778989728563;
	shr.u64 	%rd25, %rd24, 33;
	xor.b64  	%rd26, %rd25, %rd24;
	mul.lo.s64 	%rd27, %rd26, -4265267296055464877;
	shr.u64 	%rd28, %rd27, 33;
	xor.b64  	%rd6, %rd28, %rd27;
	and.b64  	%rd7, %rd6, 524287;
	setp.ne.s32 	%p35, %r1, 0;
	setp.eq.s64 	%p36, %rd16, 0;
	or.pred  	%p37, %p35, %p36;
	@%p37 bra 	$L__BB0_3;
	cvta.to.global.u64 	%rd29, %rd16;
	shl.b64 	%rd30, %rd4, 2;
	add.s64 	%rd31, %rd29, %rd30;
	st.global.u32 	[%rd31], %rd4;
$L__BB0_3:
	mad.lo.s64 	%rd8, %rd7, 56, %rd3;
	cvt.u64.u32 	%rd9, %r1;
	add.s64 	%rd10, %rd6, %rd9;
	ld.global.nc.u64 	%rd11, [%rd8];
	// begin inline asm
	mov.u32 %r50, %laneid;
	// end inline asm
	and.b32  	%r2, %r50, -4;
	mov.b32 	%r52, 15;
	shl.b32 	%r3, %r52, %r2;
	and.b64  	%rd12, %rd10, 127;
	shl.b64 	%rd32, %rd10, 3;
	and.b64  	%rd33, %rd32, 1016;
	add.s64 	%rd34, %rd11, %rd33;
	ld.u64 	%rd35, [%rd34];
	setp.eq.s64 	%p170, %rd35, -1;
	setp.eq.s64 	%p38, %rd5, %rd35;
	or.pred  	%p39, %p170, %p38;
	vote.sync.ballot.b32 	%r53, %p39, %r3;
	shr.u32 	%r130, %r53, %r2;
	setp.eq.s32 	%p41, %r130, 0;
	mov.b32 	%r129, 0;
	@%p41 bra 	$L__BB0_8;
$L__BB0_4:
	brev.b32 	%r116, %r130;
	bfind.shiftamt.u32 	%r117, %r116;
	cvt.u32.u64 	%r118, %rd6;
	and.b32  	%r119, %r118, 127;
	add.s32 	%r120, %r129, %r119;
	add.s32 	%r121, %r120, %r117;
	and.b32  	%r7, %r121, 128;
	setp.ne.s32 	%p166, %r1, %r117;
	@%p166 bra 	$L__BB0_7;
	mul.wide.u32 	%rd222, %r7, 8;
	add.s64 	%rd223, %rd11, %rd222;
	st.u64 	[%rd223], %rd5;
	not.pred 	%p167, %p170;
	@%p167 bra 	$L__BB0_7;
	cvta.to.global.u64 	%rd224, %rd15;
	shl.b64 	%rd225, %rd7, 2;
	add.s64 	%rd226, %rd224, %rd225;
	ld.global.u32 	%r122, [%rd226];
	add.s32 	%r123, %r122, 1;
	st.global.u32 	[%rd226], %r123;
$L__BB0_7:
	and.b64  	%rd227, %rd2, 4294967292;
	or.b64  	%rd228, %rd227, %rd9;
	shl.b64 	%rd229, %rd228, 2;
	add.s64 	%rd230, %rd1, %rd229;
	ld.global.nc.f32 	%f1, [%rd230];
	ld.global.nc.u64 	%rd231, [%rd8+24];
	shl.b32 	%r124, %r7, 2;
	or.b32  	%r125, %r124, %r1;
	mul.wide.u32 	%rd232, %r125, 4;
	add.s64 	%rd233, %rd231, %rd232;
	st.f32 	[%rd233], %f1;
	bra.uni 	$L__BB0_42;
$L__BB0_8:
	add.s64 	%rd38, %rd32, 32;
	and.b64  	%rd39, %rd38, 1016;
	add.s64 	%rd40, %rd11, %rd39;
	ld.u64 	%rd41, [%rd40];
	setp.eq.s64 	%p170, %rd41, -1;
	setp.eq.s64 	%p42, %rd5, %rd41;
	or.pred  	%p43, %p170, %p42;
	vote.sync.ballot.b32 	%r55, %p43, %r3;
	shr.u32 	%r130, %r55, %r2;
	setp.ne.s32 	%p45, %r130, 0;
	mov.b32 	%r129, 4;
	@%p45 bra 	$L__BB0_4;
	add.s64 	%rd44, %rd32, 64;
	and.b64  	%rd45, %rd44, 1016;
	add.s64 	%rd46, %rd11, %rd45;
	ld.u64 	%rd47, [%rd46];
	setp.eq.s64 	%p170, %rd47, -1;
	setp.eq.s64 	%p46, %rd5, %rd47;
	or.pred  	%p47, %p170, %p46;
	vote.sync.ballot.b32 	%r57, %p47, %r3;
	shr.u32 	%r130, %r57, %r2;
	setp.ne.s32 	%p49, %r130, 0;
	mov.b32 	%r129, 8;
	@%p49 bra 	$L__BB0_4;
	add.s64 	%rd50, %rd32, 96;
	and.b64  	%rd51, %rd50, 1016;
	add.s64 	%rd52, %rd11, %rd51;
	ld.u64 	%rd53, [%rd52];
	setp.eq.s64 	%p170, %rd53, -1;
	setp.eq.s64 	%p50, %rd5, %rd53;
	or.pred  	%p51, %p170, %p50;
	vote.sync.ballot.b32 	%r59, %p51, %r3;
	shr.u32 	%r130, %r59, %r2;
	setp.ne.s32 	%p53, %r130, 0;
	mov.b32 	%r129, 12;
	@%p53 bra 	$L__BB0_4;
	add.s64 	%rd56, %rd32, 128;
	and.b64  	%rd57, %rd56, 1016;
	add.s64 	%rd58, %rd11, %rd57;
	ld.u64 	%rd59, [%rd58];
	setp.eq.s64 	%p170, %rd59, -1;
	setp.eq.s64 	%p54, %rd5, %rd59;
	or.pred  	%p55, %p170, %p54;
	vote.sync.ballot.b32 	%r61, %p55, %r3;
	shr.u32 	%r130, %r61, %r2;
	setp.ne.s32 	%p57, %r130, 0;
	mov.b32 	%r129, 16;
	@%p57 bra 	$L__BB0_4;
	add.s64 	%rd62, %rd32, 160;
	and.b64  	%rd63, %rd62, 1016;
	add.s64 	%rd64, %rd11, %rd63;
	ld.u64 	%rd65, [%rd64];
	setp.eq.s64 	%p170, %rd65, -1;
	setp.eq.s64 	%p58, %rd5, %rd65;
	or.pred  	%p59, %p170, %p58;
	vote.sync.ballot.b32 	%r63, %p59, %r3;
	shr.u32 	%r130, %r63, %r2;
	setp.ne.s32 	%p61, %r130, 0;
	mov.b32 	%r129, 20;
	@%p61 bra 	$L__BB0_4;
	add.s64 	%rd68, %rd32, 192;
	and.b64  	%rd69, %rd68, 1016;
	add.s64 	%rd70, %rd11, %rd69;
	ld.u64 	%rd71, [%rd70];
	setp.eq.s64 	%p170, %rd71, -1;
	setp.eq.s64 	%p62, %rd5, %rd71;
	or.pred  	%p63, %p170, %p62;
	vote.sync.ballot.b32 	%r65, %p63, %r3;
	shr.u32 	%r130, %r65, %r2;
	setp.ne.s32 	%p65, %r130, 0;
	mov.b32 	%r129, 24;
	@%p65 bra 	$L__BB0_4;
	add.s64 	%rd74, %rd32, 224;
	and.b64  	%rd75, %rd74, 1016;
	add.s64 	%rd76, %rd11, %rd75;
	ld.u64 	%rd77, [%rd76];
	setp.eq.s64 	%p170, %rd77, -1;
	setp.eq.s64 	%p66, %rd5, %rd77;
	or.pred  	%p67, %p170, %p66;
	vote.sync.ballot.b32 	%r67, %p67, %r3;
	shr.u32 	%r130, %r67, %r2;
	setp.ne.s32 	%p69, %r130, 0;
	mov.b32 	%r129, 28;
	@%p69 bra 	$L__BB0_4;
	add.s64 	%rd80, %rd32, 256;
	and.b64  	%rd81, %rd80, 1016;
	add.s64 	%rd82, %rd11, %rd81;
	ld.u64 	%rd83, [%rd82];
	setp.eq.s64 	%p170, %rd83, -1;
	setp.eq.s64 	%p70, %rd5, %rd83;
	or.pred  	%p71, %p170, %p70;
	vote.sync.ballot.b32 	%r69, %p71, %r3;
	shr.u32 	%r130, %r69, %r2;
	setp.ne.s32 	%p73, %r130, 0;
	mov.b32 	%r129, 32;
	@%p73 bra 	$L__BB0_4;
	add.s64 	%rd86, %rd32, 288;
	and.b64  	%rd87, %rd86, 1016;
	add.s64 	%rd88, %rd11, %rd87;
	ld.u64 	%rd89, [%rd88];
	setp.eq.s64 	%p170, %rd89, -1;
	setp.eq.s64 	%p74, %rd5, %rd89;
	or.pred  	%p75, %p170, %p74;
	vote.sync.ballot.b32 	%r71, %p75, %r3;
	shr.u32 	%r130, %r71, %r2;
	setp.ne.s32 	%p77, %r130, 0;
	mov.b32 	%r129, 36;
	@%p77 bra 	$L__BB0_4;
	add.s64 	%rd92, %rd32, 320;
	and.b64  	%rd93, %rd92, 1016;
	add.s64 	%rd94, %rd11, %rd93;
	ld.u64 	%rd95, [%rd94];
	setp.eq.s64 	%p170, %rd95, -1;
	setp.eq.s64 	%p78, %rd5, %rd95;
	or.pred  	%p79, %p170, %p78;
	vote.sync.ballot.b32 	%r73, %p79, %r3;
	shr.u32 	%r130, %r73, %r2;
	setp.ne.s32 	%p81, %r130, 0;
	mov.b32 	%r129, 40;
	@%p81 bra 	$L__BB0_4;
	add.s64 	%rd98, %rd32, 352;
	and.b64  	%rd99, %rd98, 1016;
	add.s64 	%rd100, %rd11, %rd99;
	ld.u64 	%rd101, [%rd100];
	setp.eq.s64 	%p170, %rd101, -1;
	setp.eq.s64 	%p82, %rd5, %rd101;
	or.pred  	%p83, %p170, %p82;
	vote.sync.ballot.b32 	%r75, %p83, %r3;
	shr.u32 	%r130, %r75, %r2;
	setp.ne.s32 	%p85, %r130, 0;
	mov.b32 	%r129, 44;
	@%p85 bra 	$L__BB0_4;
	add.s64 	%rd104, %rd32, 384;
	and.b64  	%rd105, %rd104, 1016;
	add.s64 	%rd106, %rd11, %rd105;
	ld.u64 	%rd107, [%rd106];
	setp.eq.s64 	%p170, %rd107, -1;
	setp.eq.s64 	%p86, %rd5, %rd107;
	or.pred  	%p87, %p170, %p86;
	vote.sync.ballot.b32 	%r77, %p87, %r3;
	shr.u32 	%r130, %r77, %r2;
	setp.ne.s32 	%p89, %r130, 0;
	mov.b32 	%r129, 48;
	@%p89 bra 	$L__BB0_4;
	add.s64 	%rd110, %rd32, 416;
	and.b64  	%rd111, %rd110, 1016;
	add.s64 	%rd112, %rd11, %rd111;
	ld.u64 	%rd113, [%rd112];
	setp.eq.s64 	%p170, %rd113, -1;
	setp.eq.s64 	%p90, %rd5, %rd113;
	or.pred  	%p91, %p170, %p90;
	vote.sync.ballot.b32 	%r79, %p91, %r3;
	shr.u32 	%r130, %r79, %r2;
	setp.ne.s32 	%p93, %r130, 0;
	mov.b32 	%r129, 52;
	@%p93 bra 	$L__BB0_4;
	add.s64 	%rd116, %rd32, 448;
	and.b64  	%rd117, %rd116, 1016;
	add.s64 	%rd118, %rd11, %rd117;
	ld.u64 	%rd119, [%rd118];
	setp.eq.s64 	%p170, %rd119, -1;
	setp.eq.s64 	%p94, %rd5, %rd119;
	or.pred  	%p95, %p170, %p94;
	vote.sync.ballot.b32 	%r81, %p95, %r3;
	shr.u32 	%r130, %r81, %r2;
	setp.ne.s32 	%p97, %r130, 0;
	mov.b32 	%r129, 56;
	@%p97 bra 	$L__BB0_4;
	add.s64 	%rd122, %rd32, 480;
	and.b64  	%rd123, %rd122, 1016;
	add.s64 	%rd124, %rd11, %rd123;
	ld.u64 	%rd125, [%rd124];
	setp.eq.s64 	%p170, %rd125, -1;
	setp.eq.s64 	%p98, %rd5, %rd125;
	or.pred  	%p99, %p170, %p98;
	vote.sync.ballot.b32 	%r83, %p99, %r3;
	shr.u32 	%r130, %r83, %r2;
	setp.ne.s32 	%p101, %r130, 0;
	mov.b32 	%r129, 60;
	@%p101 bra 	$L__BB0_4;
	shl.b64 	%rd127, %rd12, 3;
	xor.b64  	%rd128, %rd127, 512;
	add.s64 	%rd129, %rd11, %rd128;
	ld.u64 	%rd130, [%rd129];
	setp.eq.s64 	%p170, %rd130, -1;
	setp.eq.s64 	%p102, %rd5, %rd130;
	or.pred  	%p103, %p170, %p102;
	vote.sync.ballot.b32 	%r85, %p103, %r3;
	shr.u32 	%r130, %r85, %r2;
	setp.ne.s32 	%p105, %r130, 0;
	mov.b32 	%r129, 64;
	@%p105 bra 	$L__BB0_4;
	add.s64 	%rd133, %rd32, 544;
	and.b64  	%rd134, %rd133, 1016;
	add.s64 	%rd135, %rd11, %rd134;
	ld.u64 	%rd136, [%rd135];
	setp.eq.s64 	%p170, %rd136, -1;
	setp.eq.s64 	%p106, %rd5, %rd136;
	or.pred  	%p107, %p170, %p106;
	vote.sync.ballot.b32 	%r87, %p107, %r3;
	shr.u32 	%r130, %r87, %r2;
	setp.ne.s32 	%p109, %r130, 0;
	mov.b32 	%r129, 68;
	@%p109 bra 	$L__BB0_4;
	add.s64 	%rd139, %rd32, 576;
	and.b64  	%rd140, %rd139, 1016;
	add.s64 	%rd141, %rd11, %rd140;
	ld.u64 	%rd142, [%rd141];
	setp.eq.s64 	%p170, %rd142, -1;
	setp.eq.s64 	%p110, %rd5, %rd142;
	or.pred  	%p111, %p170, %p110;
	vote.sync.ballot.b32 	%r89, %p111, %r3;
	shr.u32 	%r130, %r89, %r2;
	setp.ne.s32 	%p113, %r130, 0;
	mov.b32 	%r129, 72;
	@%p113 bra 	$L__BB0_4;
	add.s64 	%rd145, %rd32, 608;
	and.b64  	%rd146, %rd145, 1016;
	add.s64 	%rd147, %rd11, %rd146;
	ld.u64 	%rd148, [%rd147];
	setp.eq.s64 	%p170, %rd148, -1;
	setp.eq.s64 	%p114, %rd5, %rd148;
	or.pred  	%p115, %p170, %p114;
	vote.sync.ballot.b32 	%r91, %p115, %r3;
	shr.u32 	%r130, %r91, %r2;
	setp.ne.s32 	%p117, %r130, 0;
	mov.b32 	%r129, 76;
	@%p117 bra 	$L__BB0_4;
	add.s64 	%rd151, %rd32, 640;
	and.b64  	%rd152, %rd151, 1016;
	add.s64 	%rd153, %rd11, %rd152;
	ld.u64 	%rd154, [%rd153];
	setp.eq.s64 	%p170, %rd154, -1;
	setp.eq.s64 	%p118, %rd5, %rd154;
	or.pred  	%p119, %p170, %p118;
	vote.sync.ballot.b32 	%r93, %p119, %r3;
	shr.u32 	%r130, %r93, %r2;
	setp.ne.s32 	%p121, %r130, 0;
	mov.b32 	%r129, 80;
	@%p121 bra 	$L__BB0_4;
	add.s64 	%rd157, %rd32, 672;
	and.b64  	%rd158, %rd157, 1016;
	add.s64 	%rd159, %rd11, %rd158;
	ld.u64 	%rd160, [%rd159];
	setp.eq.s64 	%p170, %rd160, -1;
	setp.eq.s64 	%p122, %rd5, %rd160;
	or.pred  	%p123, %p170, %p122;
	vote.sync.ballot.b32 	%r95, %p123, %r3;
	shr.u32 	%r130, %r95, %r2;
	setp.ne.s32 	%p125, %r130, 0;
	mov.b32 	%r129, 84;
	@%p125 bra 	$L__BB0_4;
	add.s64 	%rd163, %rd32, 704;
	and.b64  	%rd164, %rd163, 1016;
	add.s64 	%rd165, %rd11, %rd164;
	ld.u64 	%rd166, [%rd165];
	setp.eq.s64 	%p170, %rd166, -1;
	setp.eq.s64 	%p126, %rd5, %rd166;
	or.pred  	%p127, %p170, %p126;
	vote.sync.ballot.b32 	%r97, %p127, %r3;
	shr.u32 	%r130, %r97, %r2;
	setp.ne.s32 	%p129, %r130, 0;
	mov.b32 	%r129, 88;
	@%p129 bra 	$L__BB0_4;
	add.s64 	%rd169, %rd32, 736;
	and.b64  	%rd170, %rd169, 1016;
	add.s64 	%rd171, %rd11, %rd170;
	ld.u64 	%rd172, [%rd171];
	setp.eq.s64 	%p170, %rd172, -1;
	setp.eq.s64 	%p130, %rd5, %rd172;
	or.pred  	%p131, %p170, %p130;
	vote.sync.ballot.b32 	%r99, %p131, %r3;
	shr.u32 	%r130, %r99, %r2;
	setp.ne.s32 	%p133, %r130, 0;
	mov.b32 	%r129, 92;
	@%p133 bra 	$L__BB0_4;
	add.s64 	%rd175, %rd32, 768;
	and.b64  	%rd176, %rd175, 1016;
	add.s64 	%rd177, %rd11, %rd176;
	ld.u64 	%rd178, [%rd177];
	setp.eq.s64 	%p170, %rd178, -1;
	setp.eq.s64 	%p134, %rd5, %rd178;
	or.pred  	%p135, %p170, %p134;
	vote.sync.ballot.b32 	%r101, %p135, %r3;
	shr.u32 	%r130, %r101, %r2;
	setp.ne.s32 	%p137, %r130, 0;
	mov.b32 	%r129, 96;
	@%p137 bra 	$L__BB0_4;
	add.s64 	%rd181, %rd32, 800;
	and.b64  	%rd182, %rd181, 1016;
	add.s64 	%rd183, %rd11, %rd182;
	ld.u64 	%rd184, [%rd183];
	setp.eq.s64 	%p170, %rd184, -1;
	setp.eq.s64 	%p138, %rd5, %rd184;
	or.pred  	%p139, %p170, %p138;
	vote.sync.ballot.b32 	%r103, %p139, %r3;
	shr.u32 	%r130, %r103, %r2;
	setp.ne.s32 	%p141, %r130, 0;
	mov.b32 	%r129, 100;
	@%p141 bra 	$L__BB0_4;
	add.s64 	%rd187, %rd32, 832;
	and.b64  	%rd188, %rd187, 1016;
	add.s64 	%rd189, %rd11, %rd188;
	ld.u64 	%rd190, [%rd189];
	setp.eq.s64 	%p170, %rd190, -1;
	setp.eq.s64 	%p142, %rd5, %rd190;
	or.pred  	%p143, %p170, %p142;
	vote.sync.ballot.b32 	%r105, %p143, %r3;
	shr.u32 	%r130, %r105, %r2;
	setp.ne.s32 	%p145, %r130, 0;
	mov.b32 	%r129, 104;
	@%p145 bra 	$L__BB0_4;
	add.s64 	%rd193, %rd32, 864;
	and.b64  	%rd194, %rd193, 1016;
	add.s64 	%rd195, %rd11, %rd194;
	ld.u64 	%rd196, [%rd195];
	setp.eq.s64 	%p170, %rd196, -1;
	setp.eq.s64 	%p146, %rd5, %rd196;
	or.pred  	%p147, %p170, %p146;
	vote.sync.ballot.b32 	%r107, %p147, %r3;
	shr.u32 	%r130, %r107, %r2;
	setp.ne.s32 	%p149, %r130, 0;
	mov.b32 	%r129, 108;
	@%p149 bra 	$L__BB0_4;
	add.s64 	%rd199, %rd32, 896;
	and.b64  	%rd200, %rd199, 1016;
	add.s64 	%rd201, %rd11, %rd200;
	ld.u64 	%rd202, [%rd201];
	setp.eq.s64 	%p170, %rd202, -1;
	setp.eq.s64 	%p150, %rd5, %rd202;
	or.pred  	%p151, %p170, %p150;
	vote.sync.ballot.b32 	%r109, %p151, %r3;
	shr.u32 	%r130, %r109, %r2;
	setp.ne.s32 	%p153, %r130, 0;
	mov.b32 	%r129, 112;
	@%p153 bra 	$L__BB0_4;
	add.s64 	%rd205, %rd32, 928;
	and.b64  	%rd206, %rd205, 1016;
	add.s64 	%rd207, %rd11, %rd206;
	ld.u64 	%rd208, [%rd207];
	setp.eq.s64 	%p170, %rd208, -1;
	setp.eq.s64 	%p154, %rd5, %rd208;
	or.pred  	%p155, %p170, %p154;
	vote.sync.ballot.b32 	%r111, %p155, %r3;
	shr.u32 	%r130, %r111, %r2;
	setp.ne.s32 	%p157, %r130, 0;
	mov.b32 	%r129, 116;
	@%p157 bra 	$L__BB0_4;
	add.s64 	%rd211, %rd32, 960;
	and.b64  	%rd212, %rd211, 1016;
	add.s64 	%rd213, %rd11, %rd212;
	ld.u64 	%rd214, [%rd213];
	setp.eq.s64 	%p170, %rd214, -1;
	setp.eq.s64 	%p158, %rd5, %rd214;
	or.pred  	%p159, %p170, %p158;
	vote.sync.ballot.b32 	%r113, %p159, %r3;
	shr.u32 	%r130, %r113, %r2;
	setp.ne.s32 	%p161, %r130, 0;
	mov.b32 	%r129, 120;
	@%p161 bra 	$L__BB0_4;
	add.s64 	%rd217, %rd32, 992;
	and.b64  	%rd218, %rd217, 1016;
	add.s64 	%rd219, %rd11, %rd218;
	ld.u64 	%rd220, [%rd219];
	setp.eq.s64 	%p170, %rd220, -1;
	setp.eq.s64 	%p162, %rd5, %rd220;
	or.pred  	%p163, %p170, %p162;
	vote.sync.ballot.b32 	%r115, %p163, %r3;
	shr.u32 	%r130, %r115, %r2;
	setp.ne.s32 	%p165, %r130, 0;
	mov.b32 	%r129, 124;
	@%p165 bra 	$L__BB0_4;
	setp.ne.s32 	%p168, %r1, 0;
	mov.b32 	%r131, -1;
	@%p168 bra 	$L__BB0_41;
	ld.global.nc.u32 	%r131, [%rd8+48];
	mul.wide.s32 	%rd234, %r131, 8;
	add.s64 	%rd235, %rd11, %rd234;
	st.u64 	[%rd235], %rd5;
$L__BB0_41:
	shfl.sync.idx.b32	%r127|%p169, %r131, 0, 7199, %r3;
	and.b64  	%rd236, %rd2, 4294967292;
	or.b64  	%rd237, %rd236, %rd9;
	shl.b64 	%rd238, %rd237, 2;
	add.s64 	%rd239, %rd1, %rd238;
	ld.global.nc.f32 	%f2, [%rd239];
	ld.global.nc.u64 	%rd240, [%rd8+24];
	shl.b32 	%r128, %r127, 2;
	cvt.s64.s32 	%rd241, %r128;
	or.b64  	%rd242, %rd9, %rd241;
	shl.b64 	%rd243, %rd242, 2;
	add.s64 	%rd244, %rd240, %rd243;
	st.f32 	[%rd244], %f2;
$L__BB0_42:
	ret;

}


// ===== COMPILED SASS (sm_100) =====

	.target	sm_100

	.elftype	@"ET_EXEC"


//--------------------- .note.nv.tkinfo           --------------------------
	.section	.note.nv.tkinfo,"",@"SHT_NOTE"
	.sectionflags	@"SHF_NOTE_NV_TKINFO"
	.tkinfo
        /*0018*/ 	.word	0x00000002
        /*0030*/ 	.string	""
        /*0030*/ 	.string	"ptxas"
        /*0030*/ 	.string	"Cuda compilation tools, release 13.0, V13.0.88"
        /*0030*/ 	.string	"Build cuda_13.0.r13.0/compiler.36424714_0"
        /*0030*/ 	.string	"-arch sm_100 -m 64 "



//--------------------- .note.nv.cuinfo           --------------------------
	.section	.note.nv.cuinfo,"",@"SHT_NOTE"
	.sectionflags	@"SHF_NOTE_NV_CUINFO"
        /*0018*/ 	.short	0x0002
        /*001a*/ 	.short	0x0064
        /*001c*/ 	.short	0x0082
	.zero		2


//--------------------- .nv.info                  --------------------------
	.section	.nv.info,"",@"SHT_CUDA_INFO"
	.align	4


	//----- nvinfo : EIATTR_REGCOUNT
	.align		4
        /*0000*/ 	.byte	0x04, 0x2f
        /*0002*/ 	.short	(.L_1 - .L_0)
	.align		4
.L_0:
        /*0004*/ 	.word	index@(_Z13upsert_kernelImEvPKT_PK6BucketImEPiPPfPKfS7_m)
        /*0008*/ 	.word	0x00000018


	//----- nvinfo : EIATTR_FRAME_SIZE
	.align		4
.L_1:
        /*000c*/ 	.byte	0x04, 0x11
        /*000e*/ 	.short	(.L_3 - .L_2)
	.align		4
.L_2:
        /*0010*/ 	.word	index@(_Z13upsert_kernelImEvPKT_PK6BucketImEPiPPfPKfS7_m)
        /*0014*/ 	.word	0x00000000


	//----- nvinfo : EIATTR_MIN_STACK_SIZE
	.align		4
.L_3:
        /*0018*/ 	.byte	0x04, 0x12
        /*001a*/ 	.short	(.L_5 - .L_4)
	.align		4
.L_4:
        /*001c*/ 	.word	index@(_Z13upsert_kernelImEvPKT_PK6BucketImEPiPPfPKfS7_m)
        /*0020*/ 	.word	0x00000000
.L_5:


//--------------------- .nv.compat                --------------------------
	.section	.nv.compat,"",@"SHT_CUDA_COMPAT_INFO"
	.align	4
        /*0000*/ 	.byte	0x02, 0x09, 0x00, 0x00, 0x02, 0x02, 0x01, 0x00, 0x02, 0x05, 0x05, 0x00, 0x03, 0x07, 0x01, 0x01
        /*0010*/ 	.byte	0x02, 0x03, 0x00, 0x00, 0x02, 0x06, 0x01, 0x00, 0x04, 0x0b, 0x08, 0x00, 0x09, 0x00, 0x00, 0x00
        /*0020*/ 	.byte	0x00, 0x00, 0x00, 0x00


//--------------------- .nv.info._Z13upsert_kernelImEvPKT_PK6BucketImEPiPPfPKfS7_m --------------------------
	.section	.nv.info._Z13upsert_kernelImEvPKT_PK6BucketImEPiPPfPKfS7_m,"",@"SHT_CUDA_INFO"
	.sectionflags	@""
	.align	4


	//----- nvinfo : EIATTR_CUDA_API_VERSION
	.align		4
        /*0000*/ 	.byte	0x04, 0x37
        /*0002*/ 	.short	(.L_7 - .L_6)
.L_6:
        /*0004*/ 	.word	0x00000082


	//----- nvinfo : EIATTR_KPARAM_INFO
	.align		4
.L_7:
        /*0008*/ 	.byte	0x04, 0x17
        /*000a*/ 	.short	(.L_9 - .L_8)
.L_8:
        /*000c*/ 	.word	0x00000000
        /*0010*/ 	.short	0x0006
        /*0012*/ 	.short	0x0030
        /*0014*/ 	.byte	0x00, 0xf0, 0x21, 0x00


	//----- nvinfo : EIATTR_KPARAM_INFO
	.align		4
.L_9:
        /*0018*/ 	.byte	0x04, 0x17
        /*001a*/ 	.short	(.L_11 - .L_10)
.L_10:
        /*001c*/ 	.word	0x00000000
        /*0020*/ 	.short	0x0005
        /*0022*/ 	.short	0x0028
        /*0024*/ 	.byte	0x00, 0xf5, 0x21, 0x00


	//----- nvinfo : EIATTR_KPARAM_INFO
	.align		4
.L_11:
        /*0028*/ 	.byte	0x04, 0x17
        /*002a*/ 	.short	(.L_13 - .L_12)
.L_12:
        /*002c*/ 	.word	0x00000000
        /*0030*/ 	.short	0x0004
        /*0032*/ 	.short	0x0020
        /*0034*/ 	.byte	0x00, 0xf5, 0x21, 0x00


	//----- nvinfo : EIATTR_KPARAM_INFO
	.align		4
.L_13:
        /*0038*/ 	.byte	0x04, 0x17
        /*003a*/ 	.short	(.L_15 - .L_14)
.L_14:
        /*003c*/ 	.word	0x00000000
        /*0040*/ 	.short	0x0003
        /*0042*/ 	.short	0x0018
        /*0044*/ 	.byte	0x00, 0xf5, 0x21, 0x00


	//----- nvinfo : EIATTR_KPARAM_INFO
	.align		4
.L_15:
        /*0048*/ 	.byte	0x04, 0x17
        /*004a*/ 	.short	(.L_17 - .L_16)
.L_16:
        /*004c*/ 	.word	0x00000000
        /*0050*/ 	.short	0x0002
        /*0052*/ 	.short	0x0010
        /*0054*/ 	.byte	0x00, 0xf5, 0x21, 0x00


	//----- nvinfo : EIATTR_KPARAM_INFO
	.align		4
.L_17:
        /*0058*/ 	.byte	0x04, 0x17
        /*005a*/ 	.short	(.L_19 - .L_18)
.L_18:
        /*005c*/ 	.word	0x00000000
        /*0060*/ 	.short	0x0001
        /*0062*/ 	.short	0x0008
        /*0064*/ 	.byte	0x00, 0xf5, 0x21, 0x00


	//----- nvinfo : EIATTR_KPARAM_INFO
	.align		4
.L_19:
        /*0068*/ 	.byte	0x04, 0x17
        /*006a*/ 	.short	(.L_21 - .L_20)
.L_20:
        /*006c*/ 	.word	0x00000000
        /*0070*/ 	.short	0x0000
        /*0072*/ 	.short	0x0000
        /*0074*/ 	.byte	0x00, 0xf5, 0x21, 0x00


	//----- nvinfo : EIATTR_SPARSE_MMA_MASK
	.align		4
.L_21:
        /*0078*/ 	.byte	0x03, 0x50
        /*007a*/ 	.short	0x0000


	//----- nvinfo : EIATTR_MAXREG_COUNT
	.align		4
        /*007c*/ 	.byte	0x03, 0x1b
        /*007e*/ 	.short	0x00ff


	//----- nvinfo : EIATTR_MERCURY_ISA_VERSION
	.align		4
        /*0080*/ 	.byte	0x03, 0x5f
        /*0082*/ 	.short	0x0101


	//----- nvinfo : EIATTR_INT_WARP_WIDE_INSTR_OFFSETS
	.align		4
        /*0084*/ 	.byte	0x04, 0x31
        /*0086*/ 	.short	(.L_23 - .L_22)


	//   ....[0]....
.L_22:
        /*0088*/ 	.word	0x00000550


	//   ....[1]....
        /*008c*/ 	.word	0x00000690


	//   ....[2]....
        /*0090*/ 	.word	0x000007d0


	//   ....[3]....
        /*0094*/ 	.word	0x00000910


	//   ....[4]....
        /*0098*/ 	.word	0x00000a50


	//   ....[5]....
        /*009c*/ 	.word	0x00000b90


	//   ....[6]....
        /*00a0*/ 	.word	0x00000cd0


	//   ....[7]....
        /*00a4*/ 	.word	0x00000e10


	//   ....[8]....
        /*00a8*/ 	.word	0x00000f50


	//   ....[9]....
        /*00ac*/ 	.word	0x00001090


	//   ....[10]....
        /*00b0*/ 	.word	0x000011d0


	//   ....[11]....
        /*00b4*/ 	.word	0x00001310


	//   ....[12]....
        /*00b8*/ 	.word	0x00001450


	//   ....[13]....
        /*00bc*/ 	.word	0x00001590


	//   ....[14]....
        /*00c0*/ 	.word	0x000016d0


	//   ....[15]....
        /*00c4*/ 	.word	0x00001830


	//   ....[16]....
        /*00c8*/ 	.word	0x00001970


	//   ....[17]....
        /*00cc*/ 	.word	0x00001ab0


	//   ....[18]....
        /*00d0*/ 	.word	0x00001bf0


	//   ....[19]....
        /*00d4*/ 	.word	0x00001d30


	//   ....[20]....
        /*00d8*/ 	.word	0x00001e70


	//   ....[21]....
        /*00dc*/ 	.word	0x00001fb0


	//   ....[22]....
        /*00e0*/ 	.word	0x000020f0


	//   ....[23]....
        /*00e4*/ 	.word	0x00002230


	//   ....[24]....
        /*00e8*/ 	.word	0x00002370


	//   ....[25]....
        /*00ec*/ 	.word	0x000024b0


	//   ....[26]....
        /*00f0*/ 	.word	0x000025f0


	//   ....[27]....
        /*00f4*/ 	.word	0x00002730


	//   ....[28]....
        /*00f8*/ 	.word	0x00002870


	//   ....[29]....
        /*00fc*/ 	.word	0x000029b0


	//   ....[30]....
        /*0100*/ 	.word	0x00002af0


	//----- nvinfo : EIATTR_COOP_GROUP_MASK_REGIDS
	.align		4
.L_23:
        /*0104*/ 	.byte	0x04, 0x29
        /*0106*/ 	.short	(.L_25 - .L_24)


	//   ....[0]....
.L_24:
        /*0108*/ 	.word	0x0500000e


	//   ....[1]....
        /*010c*/ 	.word	0x0500000e


	//   ....[2]....
        /*0110*/ 	.word	0x0500000e


	//   ....[3]....
        /*0114*/ 	.word	0x0500000e


	//   ....[4]....
        /*0118*/ 	.word	0x0500000e


	//   ....[5]....
        /*011c*/ 	.word	0x0500000e


	//   ....[6]....
        /*0120*/ 	.word	0x0500000e


	//   ....[7]....
        /*0124*/ 	.word	0x0500000e


	//   ....[8]....
        /*0128*/ 	.word	0x0500000e


	//   ....[9]....
        /*012c*/ 	.word	0x0500000e


	//   ....[10]....
        /*0130*/ 	.word	0x0500000e


	//   ....[11]....
        /*0134*/ 	.word	0x0500000e


	//   ....[12]....
        /*0138*/ 	.word	0x0500000e


	//   ....[13]....
        /*013c*/ 	.word	0x0500000e


	//   ....[14]....
        /*0140*/ 	.word	0x0500000e


	//   ....[15]....
        /*0144*/ 	.word	0x0500000e


	//   ....[16]....
        /*0148*/ 	.word	0x0500000e


	//   ....[17]....
        /*014c*/ 	.word	0x0500000e


	//   ....[18]....
        /*0150*/ 	.word	0x0500000e


	//   ....[19]....
        /*0154*/ 	.word	0x0500000e


	//   ....[20]....
        /*0158*/ 	.word	0x0500000e


	//   ....[21]....
        /*015c*/ 	.word	0x0500000e


	//   ....[22]....
        /*0160*/ 	.word	0x0500000e


	//   ....[23]....
        /*0164*/ 	.word	0x0500000e


	//   ....[24]....
        /*0168*/ 	.word	0x0500000e


	//   ....[25]....
        /*016c*/ 	.word	0x0500000e


	//   ....[26]....
        /*0170*/ 	.word	0x0500000e


	//   ....[27]....
        /*0174*/ 	.word	0x0500000e


	//   ....[28]....
        /*0178*/ 	.word	0x0500000e


	//   ....[29]....
        /*017c*/ 	.word	0x0500000e


	//   ....[30]....
        /*0180*/ 	.word	0x0500000e


	//   ....[31]....
        /*0184*/ 	.word	0x0500000e


	//   ....[32]....
        /*0188*/ 	.word	0x0500000e


	//   ....[33]....
        /*018c*/ 	.word	0x0500000e


	//   ....[34]....
        /*0190*/ 	.word	0x0500000e


	//   ....[35]....
        /*0194*/ 	.word	0x0500000e


	//   ....[36]....
        /*0198*/ 	.word	0x0500000e


	//   ....[37]....
        /*019c*/ 	.word	0x0500000e


	//   ....[38]....
        /*01a0*/ 	.word	0x0500000e


	//   ....[39]....
        /*01a4*/ 	.word	0x0500000e


	//   ....[40]....
        /*01a8*/ 	.word	0x0500000e


	//   ....[41]....
        /*01ac*/ 	.word	0x0500000e


	//   ....[42]....
        /*01b0*/ 	.word	0x0500000e


	//   ....[43]....
        /*01b4*/ 	.word	0x0500000e


	//   ....[44]....
        /*01b8*/ 	.word	0x0500000e


	//   ....[45]....
        /*01bc*/ 	.word	0x0500000e


	//   ....[46]....
        /*01c0*/ 	.word	0x0500000e


	//   ....[47]....
        /*01c4*/ 	.word	0x0500000e


	//   ....[48]....
        /*01c8*/ 	.word	0x0500000e


	//   ....[49]....
        /*01cc*/ 	.word	0x0500000e


	//   ....[50]....
        /*01d0*/ 	.word	0x0500000e


	//   ....[51]....
        /*01d4*/ 	.word	0x0500000e


	//   ....[52]....
        /*01d8*/ 	.word	0x0500000e


	//   ....[53]....
        /*01dc*/ 	.word	0x0500000e


	//   ....[54]....
        /*01e0*/ 	.word	0x0500000e


	//   ....[55]....
        /*01e4*/ 	.word	0x0500000e


	//   ....[56]....
        /*01e8*/ 	.word	0x0500000e


	//   ....[57]....
        /*01ec*/ 	.word	0x0500000e


	//   ....[58]....
        /*01f0*/ 	.word	0x0500000e


	//   ....[59]....
        /*01f4*/ 	.word	0x0500000e


	//   ....[60]....
        /*01f8*/ 	.word	0x0500000e


	//   ....[61]....
        /*01fc*/ 	.word	0x0500000e


	//   ....[62]....
        /*0200*/ 	.word	0x0500000e


	//   ....[63]....
        /*0204*/ 	.word	0x0500000e


	//----- nvinfo : EIATTR_COOP_GROUP_INSTR_OFFSETS
	.align		4
.L_25:
        /*0208*/ 	.byte	0x04, 0x28
        /*020a*/ 	.short	(.L_27 - .L_26)


	//   ....[0]....
.L_26:
        /*020c*/ 	.word	0x00000460


	//   ....[1]....
        /*0210*/ 	.word	0x000005c0


	//   ....[2]....
        /*0214*/ 	.word	0x00000700


	//   ....[3]....
        /*0218*/ 	.word	0x00000840


	//   ....[4]....
        /*021c*/ 	.word	0x00000980


	//   ....[5]....
        /*0220*/ 	.word	0x00000ac0


	//   ....[6]....
        /*0224*/ 	.word	0x00000c00


	//   ....[7]....
        /*0228*/ 	.word	0x00000d40


	//   ....[8]....
        /*022c*/ 	.word	0x00000e80


	//   ....[9]....
        /*0230*/ 	.word	0x00000fc0


	//   ....[10]....
        /*0234*/ 	.word	0x00001100


	//   ....[11]....
        /*0238*/ 	.word	0x00001240


	//   ....[12]....
        /*023c*/ 	.word	0x00001380


	//   ....[13]....
        /*0240*/ 	.word	0x000014c0


	//   ....[14]....
        /*0244*/ 	.word	0x00001600


	//   ....[15]....
        /*0248*/ 	.word	0x00001740


	//   ....[16]....
        /*024c*/ 	.word	0x000018a0


	//   ....[17]....
        /*0250*/ 	.word	0x000019e0


	//   ....[18]....
        /*0254*/ 	.word	0x00001b20


	//   ....[19]....
        /*0258*/ 	.word	0x00001c60


	//   ....[20]....
        /*025c*/ 	.word	0x00001da0


	//   ....[21]....
        /*0260*/ 	.word	0x00001ee0


	//   ....[22]....
        /*0264*/ 	.word	0x00002020


	//   ....[23]....
        /*0268*/ 	.word	0x00002160


	//   ....[24]....
        /*026c*/ 	.word	0x000022a0


	//   ....[25]....
        /*0270*/ 	.word	0x000023e0


	//   ....[26]....
        /*0274*/ 	.word	0x00002520


	//   ....[27]....
        /*0278*/ 	.word	0x00002660


	//   ....[28]....
        /*027c*/ 	.word	0x000027a0


	//   ....[29]....
        /*0280*/ 	.word	0x000028e0


	//   ....[30]....
        /*0284*/ 	.word	0x00002a20


	//   ....[31]....
        /*0288*/ 	.word	0x00002b60


	//   ....[32]....
        /*028c*/ 	.word	0x00002d00


	//   ....[33]....
        /*0290*/ 	.word	0x00003030


	//   ....[34]....
        /*0294*/ 	.word	0x00003090


	//   ....[35]....
        /*0298*/ 	.word	0x000030f0


	//   ....[36]....
        /*029c*/ 	.word	0x00003150


	//   ....[37]....
        /*02a0*/ 	.word	0x000031b0


	//   ....[38]....
        /*02a4*/ 	.word	0x00003210


	//   ....[39]....
        /*02a8*/ 	.word	0x00003270


	//   ....[40]....
        /*02ac*/ 	.word	0x000032d0


	//   ....[41]....
        /*02b0*/ 	.word	0x00003330


	//   ....[42]....
        /*02b4*/ 	.word	0x00003390


	//   ....[43]....
        /*02b8*/ 	.word	0x000033f0


	//   ....[44]....
        /*02bc*/ 	.word	0x00003450


	//   ....[45]....
        /*02c0*/ 	.word	0x000034b0


	//   ....[46]....
        /*02c4*/ 	.word	0x00003510


	//   ....[47]....
        /*02c8*/ 	.word	0x00003570


	//   ....[48]....
        /*02cc*/ 	.word	0x000035d0


	//   ....[49]....
        /*02d0*/ 	.word	0x00003630


	//   ....[50]....
        /*02d4*/ 	.word	0x00003690


	//   ....[51]....
        /*02d8*/ 	.word	0x000036f0


	//   ....[52]....
        /*02dc*/ 	.word	0x00003750


	//   ....[53]....
        /*02e0*/ 	.word	0x000037b0


	//   ....[54]....
        /*02e4*/ 	.word	0x00003810


	//   ....[55]....
        /*02e8*/ 	.word	0x00003870


	//   ....[56]....
        /*02ec*/ 	.word	0x000038d0


	//   ....[57]....
        /*02f0*/ 	.word	0x00003930


	//   ....[58]....
        /*02f4*/ 	.word	0x00003990


	//   ....[59]....
        /*02f8*/ 	.word	0x000039f0


	//   ....[60]....
        /*02fc*/ 	.word	0x00003a50


	//   ....[61]....
        /*0300*/ 	.word	0x00003ab0


	//   ....[62]....
        /*0304*/ 	.word	0x00003b10


	//   ....[63]....
        /*0308*/ 	.word	0x00003b70


	//----- nvinfo : EIATTR_VRC_CTA_INIT_COUNT
	.align		4
.L_27:
        /*030c*/ 	.byte	0x02, 0x4a
	.zero		1
	.zero		1


	//----- nvinfo : EIATTR_EXIT_INSTR_OFFSETS
	.align		4
        /*0310*/ 	.byte	0x04, 0x1c
        /*0312*/ 	.short	(.L_29 - .L_28)


	//   ....[0]....
.L_28:
        /*0314*/ 	.word	0x000000c0


	//   ....[1]....
        /*0318*/ 	.word	0x00002d70


	//   ....[2]....
        /*031c*/ 	.word	0x00003000


	//----- nvinfo : EIATTR_CRS_STACK_SIZE
	.align		4
.L_29:
        /*0320*/ 	.byte	0x04, 0x1e
        /*0322*/ 	.short	(.L_31 - .L_30)
.L_30:
        /*0324*/ 	.word	0x00000000


	//----- nvinfo : EIATTR_CBANK_PARAM_SIZE
	.align		4
.L_31:
        /*0328*/ 	.byte	0x03, 0x19
        /*032a*/ 	.short	0x0038


	//----- nvinfo : EIATTR_PARAM_CBANK
	.align		4
        /*032c*/ 	.byte	0x04, 0x0a
        /*032e*/ 	.short	(.L_33 - .L_32)
	.align		4
.L_32:
        /*0330*/ 	.word	index@(.nv.constant0._Z13upsert_kernelImEvPKT_PK6BucketImEPiPPfPKfS7_m)
        /*0334*/ 	.short	0x0380
        /*0336*/ 	.short	0x0038


	//----- nvinfo : EIATTR_SW_WAR
	.align		4
.L_33:
        /*0338*/ 	.byte	0x04, 0x36
        /*033a*/ 	.short	(.L_35 - .L_34)
.L_34:
        /*033c*/ 	.word	0x00000008
.L_35:


//--------------------- .nv.callgraph             --------------------------
	.section	.nv.callgraph,"",@"SHT_CUDA_CALLGRAPH"
	.align	4
	.sectionentsize	8
	.align		4
        /*0000*/ 	.word	0x00000000
	.align		4
        /*0004*/ 	.word	0xffffffff
	.align		4
        /*0008*/ 	.word	0x00000000
	.align		4
        /*000c*/ 	.word	0xfffffffe
	.align		4
        /*0010*/ 	.word	0x00000000
	.align		4
        /*0014*/ 	.word	0xfffffffd
	.align		4
        /*0018*/ 	.word	0x00000000
	.align		4
        /*001c*/ 	.word	0xfffffffc


//--------------------- .text._Z13upsert_kernelImEvPKT_PK6BucketImEPiPPfPKfS7_m --------------------------
	.section	.text._Z13upsert_kernelImEvPKT_PK6BucketImEPiPPfPKfS7_m,"ax",@progbits
	.align	128
        .global         _Z13upsert_kernelImEvPKT_PK6BucketImEPiPPfPKfS7_m
        .type           _Z13upsert_kernelImEvPKT_PK6BucketImEPiPPfPKfS7_m,@function
        .size           _Z13upsert_kernelImEvPKT_PK6BucketImEPiPPfPKfS7_m,(.L_x_130 - _Z13upsert_kernelImEvPKT_PK6BucketImEPiPPfPKfS7_m)
        .other          _Z13upsert_kernelImEvPKT_PK6BucketImEPiPPfPKfS7_m,@"STO_CUDA_ENTRY STV_DEFAULT"
_Z13upsert_kernelImEvPKT_PK6BucketImEPiPPfPKfS7_m:
.text._Z13upsert_kernelImEvPKT_PK6BucketImEPiPPfPKfS7_m:
[----:B------:R-:W-:Y:S01]  /*0000*/  LDC R1, c[0x0][0x37c] ;  /* 0x0000df00ff017b82 */ /* 0x000fe20000000800 */
[----:B------:R-:W0:Y:S07]  /*0010*/  S2R R11, SR_TID.X ;  /* 0x00000000000b7919 */ /* 0x000e2e0000002100 */
[----:B------:R-:W0:Y:S01]  /*0020*/  S2UR UR4, SR_CTAID.X ;  /* 0x00000000000479c3 */ /* 0x000e220000002500 */
[----:B------:R-:W1:Y:S01]  /*0030*/  LDCU.64 UR6, c[0x0][0x3b0] ;  /* 0x00007600ff0677ac */ /* 0x000e620008000a00 */
[----:B------:R-:W2:Y:S01]  /*0040*/  S2R R12, SR_TID.Y ;  /* 0x00000000000c7919 */ /* 0x000ea20000002200 */
[----:B------:R-:W2:Y:S05]  /*0050*/  S2R R3, SR_TID.Z ;  /* 0x0000000000037919 */ /* 0x000eaa0000002300 */
[----:B------:R-:W0:Y:S01]  /*0060*/  LDC R10, c[0x0][0x360] ;  /* 0x0000d800ff0a7b82 */ /* 0x000e220000000800 */
[----:B------:R-:W2:Y:S01]  /*0070*/  LDCU UR5, c[0x0][0x364] ;  /* 0x00006c80ff0577ac */ /* 0x000ea20008000800 */
[----:B0-----:R-:W-:-:S05]  /*0080*/  IMAD R0, R10, UR4, R11 ;  /* 0x000000040a007c24 */ /* 0x001fca000f8e020b */
[----:B-1----:R-:W-:Y:S01]  /*0090*/  ISETP.GE.U32.AND P0, PT, R0, UR6, PT ;  /* 0x0000000600007c0c */ /* 0x002fe2000bf06070 */
[----:B--2---:R-:W-:-:S03]  /*00a0*/  IMAD R12, R3, UR5, R12 ;  /* 0x00000005030c7c24 */ /* 0x004fc6000f8e020c */
[----:B------:R-:W-:-:S13]  /*00b0*/  ISETP.GE.U32.AND.EX P0, PT, RZ, UR7, PT, P0 ;  /* 0x00000007ff007c0c */ /* 0x000fda000bf06100 */
[----:B------:R-:W-:Y:S05]  /*00c0*/  @P0 EXIT ;  /* 0x000000000000094d */ /* 0x000fea0003800000 */
[----:B------:R-:W0:Y:S01]  /*00d0*/  LDC.64 R16, c[0x0][0x358] ;  /* 0x0000d600ff107b82 */ /* 0x000e220000000a00 */
[----:B------:R-:W1:Y:S01]  /*00e0*/  LDCU.64 UR4, c[0x0][0x380] ;  /* 0x00007000ff0477ac */ /* 0x000e620008000a00 */
[----:B------:R-:W-:-:S04]  /*00f0*/  SHF.R.U64 R15, R0, 0x2, RZ ;  /* 0x00000002000f7819 */ /* 0x000fc800000012ff */
[----:B-1----:R-:W-:-:S04]  /*0100*/  LEA R2, P0, R15, UR4, 0x3 ;  /* 0x000000040f027c11 */ /* 0x002fc8000f8018ff */
[----:B------:R-:W-:Y:S02]  /*0110*/  LEA.HI.X R3, R15, UR5, RZ, 0x3, P0 ;  /* 0x000000050f037c11 */ /* 0x000fe400080f1cff */
[----:B0-----:R-:W-:Y:S02]  /*0120*/  R2UR UR6, R16 ;  /* 0x00000000100672ca */ /* 0x001fe400000e0000 */
[----:B------:R-:W-:-:S13]  /*0130*/  R2UR UR7, R17 ;  /* 0x00000000110772ca */ /* 0x000fda00000e0000 */
[----:B------:R-:W2:Y:S01]  /*0140*/  LDG.E.64.CONSTANT R2, desc[UR6][R2.64] ;  /* 0x0000000602027981 */ /* 0x000ea2000c1e9b00 */
[----:B------:R-:W-:Y:S01]  /*0150*/  UMOV UR4, URZ ;  /* 0x000000ff00047c82 */ /* 0x000fe20008000000 */
[----:B--2---:R-:W-:-:S04]  /*0160*/  SHF.R.U32.HI R5, RZ, 0x1, R3 ;  /* 0x00000001ff057819 */ /* 0x004fc80000011603 */
[----:B------:R-:W-:Y:S01]  /*0170*/  LOP3.LUT R4, R5, R2, RZ, 0x3c, !PT ;  /* 0x0000000205047212 */ /* 0x000fe200078e3cff */
[----:B------:R-:W-:-:S04]  /*0180*/  IMAD R5, R3, -0x12aa7333, RZ ;  /* 0xed558ccd03057824 */ /* 0x000fc800078e02ff */
[C---:B------:R-:W-:Y:S02]  /*0190*/  IMAD R7, R4.reuse, -0xae5029, R5 ;  /* 0xff51afd704077824 */ /* 0x040fe400078e0205 */
[----:B------:R-:W-:-:S04]  /*01a0*/  IMAD.WIDE.U32 R4, R4, -0x12aa7333, RZ ;  /* 0xed558ccd04047825 */ /* 0x000fc800078e00ff */
[----:B------:R-:W-:-:S05]  /*01b0*/  IMAD.IADD R7, R5, 0x1, R7 ;  /* 0x0000000105077824 */ /* 0x000fca00078e0207 */
[----:B------:R-:W-:Y:S01]  /*01c0*/  SHF.R.U32.HI R5, RZ, 0x1, R7 ;  /* 0x00000001ff057819 */ /* 0x000fe20000011607 */
[----:B------:R-:W-:-:S03]  /*01d0*/  IMAD R7, R7, 0x1a85ec53, RZ ;  /* 0x1a85ec5307077824 */ /* 0x000fc600078e02ff */
[----:B------:R-:W-:Y:S02]  /*01e0*/  LOP3.LUT R6, R5, R4, RZ, 0x3c, !PT ;  /* 0x0000000405067212 */ /* 0x000fe400078e3cff */
[----:B------:R-:W0:Y:S03]  /*01f0*/  LDC.64 R4, c[0x0][0x388] ;  /* 0x0000e200ff047b82 */ /* 0x000e260000000a00 */
[C---:B------:R-:W-:Y:S02]  /*0200*/  IMAD R9, R6.reuse, -0x3b314602, R7 ;  /* 0xc4ceb9fe06097824 */ /* 0x040fe400078e0207 */
[----:B------:R-:W-:-:S04]  /*0210*/  IMAD.WIDE.U32 R6, R6, 0x1a85ec53, RZ ;  /* 0x1a85ec5306067825 */ /* 0x000fc800078e00ff */
[----:B------:R-:W-:-:S05]  /*0220*/  IMAD.IADD R9, R7, 0x1, R9 ;  /* 0x0000000107097824 */ /* 0x000fca00078e0209 */
[----:B------:R-:W-:-:S04]  /*0230*/  SHF.R.U32.HI R9, RZ, 0x1, R9 ;  /* 0x00000001ff097819 */ /* 0x000fc80000011609 */
[----:B------:R-:W-:-:S04]  /*0240*/  LOP3.LUT R9, R9, R6, RZ, 0x3c, !PT ;  /* 0x0000000609097212 */ /* 0x000fc800078e3cff */
[----:B------:R-:W-:-:S05]  /*0250*/  LOP3.LUT R8, R9, 0x7ffff, RZ, 0xc0, !PT ;  /* 0x0007ffff09087812 */ /* 0x000fca00078ec0ff */
[----:B0-----:R-:W-:-:S04]  /*0260*/  IMAD.WIDE.U32 R4, R8, 0x38, R4 ;  /* 0x0000003808047825 */ /* 0x001fc800078e0004 */
[----:B------:R-:W-:Y:S01]  /*0270*/  VIADD R5, R5, UR4 ;  /* 0x0000000405057c36 */ /* 0x000fe20008000000 */
[----:B------:R-:W0:Y:S04]  /*0280*/  LDCU.64 UR4, c[0x0][0x3a8] ;  /* 0x00007500ff0477ac */ /* 0x000e280008000a00 */
[----:B------:R-:W2:Y:S01]  /*0290*/  LDG.E.64.CONSTANT R6, desc[UR6][R4.64] ;  /* 0x0000000604067981 */ /* 0x000ea2000c1e9b00 */
[----:B------:R-:W-:Y:S01]  /*02a0*/  IMAD R11, R12, R10, R11 ;  /* 0x0000000a0c0b7224 */ /* 0x000fe200078e020b */
[----:B------:R-:W-:Y:S02]  /*02b0*/  R2UR UR8, R16 ;  /* 0x00000000100872ca */ /* 0x000fe400000e0000 */
[----:B------:R-:W-:Y:S02]  /*02c0*/  R2UR UR9, R17 ;  /* 0x00000000110972ca */ /* 0x000fe400000e0000 */
[----:B------:R-:W-:-:S05]  /*02d0*/  LOP3.LUT R11, R11, 0x3, RZ, 0xc0, !PT ;  /* 0x000000030b0b7812 */ /* 0x000fca00078ec0ff */
[----:B------:R-:W-:Y:S01]  /*02e0*/  IMAD.IADD R10, R11, 0x1, R9 ;  /* 0x000000010b0a7824 */ /* 0x000fe200078e0209 */
[----:B0-----:R-:W-:-:S03]  /*02f0*/  ISETP.NE.U32.AND P0, PT, RZ, UR4, PT ;  /* 0x00000004ff007c0c */ /* 0x001fc6000bf05070 */
[----:B------:R-:W-:Y:S01]  /*0300*/  IMAD.SHL.U32 R12, R10, 0x8, RZ ;  /* 0x000000080a0c7824 */ /* 0x000fe200078e00ff */
[----:B------:R-:W-:-:S04]  /*0310*/  ISETP.NE.AND.EX P0, PT, RZ, UR5, PT, P0 ;  /* 0x00000005ff007c0c */ /* 0x000fc8000bf05300 */
[----:B------:R-:W-:Y:S02]  /*0320*/  LOP3.LUT R19, R12, 0x3f8, RZ, 0xc0, !PT ;  /* 0x000003f80c137812 */ /* 0x000fe400078ec0ff */
[----:B------:R-:W-:-:S13]  /*0330*/  ISETP.NE.OR P0, PT, R11, RZ, !P0 ;  /* 0x000000ff0b00720c */ /* 0x000fda0004705670 */
[----:B------:R-:W-:Y:S02]  /*0340*/  @!P0 R2UR UR6, R16 ;  /* 0x00000000100682ca */ /* 0x000fe400000e0000 */
[----:B------:R-:W-:Y:S02]  /*0350*/  @!P0 R2UR UR7, R17 ;  /* 0x00000000110782ca */ /* 0x000fe400000e0000 */
[----:B------:R-:W-:-:S04]  /*0360*/  @!P0 LEA R20, P1, R15, UR4, 0x2 ;  /* 0x000000040f148c11 */ /* 0x000fc8000f8210ff */
[----:B------:R-:W-:-:S07]  /*0370*/  @!P0 LEA.HI.X R21, R15, UR5, RZ, 0x2, P1 ;  /* 0x000000050f158c11 */ /* 0x000fce00088f14ff */
[----:B------:R0:W-:Y:S01]  /*0380*/  @!P0 STG.E desc[UR6][R20.64], R15 ;  /* 0x0000000f14008986 */ /* 0x0001e2000c101906 */
[----:B--2---:R-:W-:-:S05]  /*0390*/  IADD3 R18, P2, PT, R6, R19, RZ ;  /* 0x0000001306127210 */ /* 0x004fca0007f5e0ff */
[----:B------:R-:W-:-:S06]  /*03a0*/  IMAD.X R19, RZ, RZ, R7, P2 ;  /* 0x000000ffff137224 */ /* 0x000fcc00010e0607 */
[----:B------:R-:W2:Y:S01]  /*03b0*/  LD.E.64 R18, desc[UR8][R18.64] ;  /* 0x0000000812127980 */ /* 0x000ea2000c101b00 */
[----:B------:R-:W-:Y:S01]  /*03c0*/  IMAD.MOV.U32 R14, RZ, RZ, 0xf ;  /* 0x0000000fff0e7424 */ /* 0x000fe200078e00ff */
[----:B------:R-:W-:Y:S01]  /*03d0*/  BSSY.RECONVERGENT B0, `(.L_x_0) ;  /* 0x000000d000007945 */ /* 0x000fe20003800200 */
[----:B------:R-:W1:Y:S02]  /*03e0*/  S2R R13, SR_LANEID ;  /* 0x00000000000d7919 */ /* 0x000e640000000000 */
[----:B-1----:R-:W-:-:S04]  /*03f0*/  LOP3.LUT R13, R13, 0xfffffffc, RZ, 0xc0, !PT ;  /* 0xfffffffc0d0d7812 */ /* 0x002fc800078ec0ff */
[----:B------:R-:W-:Y:S02]  /*0400*/  SHF.L.U32 R14, R14, R13, RZ ;  /* 0x0000000d0e0e7219 */ /* 0x000fe400000006ff */
[----:B--2---:R-:W-:Y:S02]  /*0410*/  ISETP.NE.U32.AND P1, PT, R18, -0x1, PT ;  /* 0xffffffff1200780c */ /* 0x004fe40003f25070 */
[----:B------:R-:W-:Y:S02]  /*0420*/  ISETP.EQ.U32.AND P0, PT, R2, R18, PT ;  /* 0x000000120200720c */ /* 0x000fe40003f02070 */
[----:B------:R-:W-:-:S04]  /*0430*/  ISETP.NE.AND.EX P1, PT, R19, -0x1, PT, P1 ;  /* 0xffffffff1300780c */ /* 0x000fc80003f25310 */
[----:B------:R-:W-:Y:S01]  /*0440*/  ISETP.EQ.OR.EX P0, PT, R3, R19, !P1, P0 ;  /* 0x000000130300720c */ /* 0x000fe20004f02700 */
[----:B------:R-:W-:-:S12]  /*0450*/  WARPSYNC.EXCLUSIVE R14 ;  /* 0x000000000e007348 */ /* 0x000fd80003a00000 */
[----:B------:R-:W-:Y:S02]  /*0460*/  VOTE.ANY R18, PT, P0 ;  /* 0x0000000000127806 */ /* 0x000fe400000e0100 */
[----:B------:R-:W-:Y:S02]  /*0470*/  PLOP3.LUT P1, PT, P1, PT, PT, 0x8, 0x80 ;  /* 0x000000000080781c */ /* 0x000fe40000f2e170 */
[----:B------:R-:W-:-:S04]  /*0480*/  SHF.R.U32.HI R18, RZ, R13, R18 ;  /* 0x0000000dff127219 */ /* 0x000fc80000011612 */
[----:B0-----:R-:W-:-:S13]  /*0490*/  ISETP.NE.AND P0, PT, R18, RZ, PT ;  /* 0x000000ff1200720c */ /* 0x001fda0003f05270 */
[----:B------:R-:W-:Y:S05]  /*04a0*/  BSYNC.RECONVERGENT B0 ;  /* 0x0000000000007941 */ /* 0x000fea0003800200 */
.L_x_0:
[----:B------:R-:W-:Y:S01]  /*04b0*/  BSSY B0, `(.L_x_1) ;  /* 0x000028d000007945 */ /* 0x000fe20003800000 */
[----:B------:R-:W-:-:S03]  /*04c0*/  IMAD.MOV.U32 R15, RZ, RZ, RZ ;  /* 0x000000ffff0f7224 */ /* 0x000fc600078e00ff */
[----:B------:R-:W-:Y:S05]  /*04d0*/  @P0 BRA `(.L_x_2) ;  /* 0x0000002800280947 */ /* 0x000fea0003800000 */
[----:B------:R-:W-:Y:S01]  /*04e0*/  VIADD R19, R12, 0x20 ;  /* 0x000000200c137836 */ /* 0x000fe20000000000 */
[----:B------:R-:W-:Y:S02]  /*04f0*/  R2UR UR4, R16 ;  /* 0x00000000100472ca */ /* 0x000fe400000e0000 */
[----:B------:R-:W-:Y:S02]  /*0500*/  R2UR UR5, R17 ;  /* 0x00000000110572ca */ /* 0x000fe400000e0000 */
[----:B------:R-:W-:-:S04]  /*0510*/  LOP3.LUT R19, R19, 0x3f8, RZ, 0xc0, !PT ;  /* 0x000003f813137812 */ /* 0x000fc800078ec0ff */
[----:B------:R-:W-:-:S05]  /*0520*/  IADD3 R18, P0, PT, R6, R19, RZ ;  /* 0x0000001306127210 */ /* 0x000fca0007f1e0ff */
[----:B------:R-:W-:-:S06]  /*0530*/  IMAD.X R19, RZ, RZ, R7, P0 ;  /* 0x000000ffff137224 */ /* 0x000fcc00000e0607 */
[----:B------:R-:W2:Y:S01]  /*0540*/  LD.E.64 R18, desc[UR4][R18.64] ;  /* 0x0000000412127980 */ /* 0x000ea2000c101b00 */
[----:B------:R-:W0:Y:S01]  /*0550*/  REDUX.OR UR4, R14 ;  /* 0x000000000e0473c4 */ /* 0x000e220000004000 */
[----:B------:R-:W-:Y:S02]  /*0560*/  R2UR P2, URZ, R14 ;  /* 0x000000000eff72ca */ /* 0x000fe40000040000 */
[----:B--2---:R-:W-:Y:S02]  /*0570*/  ISETP.NE.U32.AND P1, PT, R18, -0x1, PT ;  /* 0xffffffff1200780c */ /* 0x004fe40003f25070 */
[----:B------:R-:W-:Y:S02]  /*0580*/  ISETP.EQ.U32.AND P0, PT, R2, R18, PT ;  /* 0x000000120200720c */ /* 0x000fe40003f02070 */
[----:B------:R-:W-:-:S04]  /*0590*/  ISETP.NE.AND.EX P1, PT, R19, -0x1, PT, P1 ;  /* 0xffffffff1300780c */ /* 0x000fc80003f25310 */
[----:B------:R-:W-:-:S03]  /*05a0*/  ISETP.EQ.OR.EX P0, PT, R3, R19, !P1, P0 ;  /* 0x000000130300720c */ /* 0x000fc60004f02700 */
[----:B0-----:R-:W-:Y:S10]  /*05b0*/  @!P2 BRA.DIV UR4, `(.L_x_3) ;  /* 0x0000002a0494a947 */ /* 0x001ff4000b800000 */
[----:B------:R-:W-:-:S07]  /*05c0*/  VOTE.ANY R18, PT, P0 ;  /* 0x0000000000127806 */ /* 0x000fce00000e0100 */
.L_x_38:
[----:B------:R-:W-:Y:S01]  /*05d0*/  SHF.R.U32.HI R18, RZ, R13, R18 ;  /* 0x0000000dff127219 */ /* 0x000fe20000011612 */
[----:B------:R-:W-:Y:S01]  /*05e0*/  IMAD.MOV.U32 R15, RZ, RZ, 0x4 ;  /* 0x00000004ff0f7424 */ /* 0x000fe200078e00ff */
[----:B------:R-:W-:Y:S02]  /*05f0*/  PLOP3.LUT P1, PT, P1, PT, PT, 0x8, 0x80 ;  /* 0x000000000080781c */ /* 0x000fe40000f2e170 */
[----:B------:R-:W-:-:S13]  /*0600*/  ISETP.NE.AND P0, PT, R18, RZ, PT ;  /* 0x000000ff1200720c */ /* 0x000fda0003f05270 */
        /* <DEDUP_REMOVED lines=16> */
.L_x_41:
        /* <DEDUP_REMOVED lines=20> */
.L_x_44:
        /* <DEDUP_REMOVED lines=20> */
.L_x_47:
        /* <DEDUP_REMOVED lines=20> */
.L_x_50:
        /* <DEDUP_REMOVED lines=20> */
.L_x_53:
        /* <DEDUP_REMOVED lines=20> */
.L_x_56:
        /* <DEDUP_REMOVED lines=20> */
.L_x_59:
        /* <DEDUP_REMOVED lines=20> */
.L_x_62:
        /* <DEDUP_REMOVED lines=20> */
.L_x_65:
        /* <DEDUP_REMOVED lines=20> */
.L_x_68:
        /* <DEDUP_REMOVED lines=20> */
.L_x_71:
        /* <DEDUP_REMOVED lines=20> */
.L_x_74:
        /* <DEDUP_REMOVED lines=20> */
.L_x_77:
        /* <DEDUP_REMOVED lines=20> */
.L_x_80:
[----:B------:R-:W-:Y:S01]  /*1750*/  SHF.R.U32.HI R18, RZ, R13, R18 ;  /* 0x0000000dff127219 */ /* 0x000fe20000011612 */
[----:B------:R-:W-:Y:S01]  /*1760*/  IMAD.MOV.U32 R15, RZ, RZ, 0x3c ;  /* 0x0000003cff0f7424 */ /* 0x000fe200078e00ff */
[----:B------:R-:W-:Y:S02]  /*1770*/  PLOP3.LUT P1, PT, P1, PT, PT, 0x8, 0x80 ;  /* 0x000000000080781c */ /* 0x000fe40000f2e170 */
[----:B------:R-:W-:-:S13]  /*1780*/  ISETP.NE.AND P0, PT, R18, RZ, PT ;  /* 0x000000ff1200720c */ /* 0x000fda0003f05270 */
[----:B------:R-:W-:Y:S05]  /*1790*/  @P0 BRA `(.L_x_2) ;  /* 0x0000001400780947 */ /* 0x000fea0003800000 */
[----:B------:R-:W-:Y:S02]  /*17a0*/  LOP3.LUT R10, R10, 0x7f, RZ, 0xc0, !PT ;  /* 0x0000007f0a0a7812 */ /* 0x000fe400078ec0ff */
[----:B------:R-:W-:Y:S02]  /*17b0*/  R2UR UR4, R16 ;  /* 0x00000000100472ca */ /* 0x000fe400000e0000 */
[----:B------:R-:W-:Y:S01]  /*17c0*/  R2UR UR5, R17 ;  /* 0x00000000110572ca */ /* 0x000fe200000e0000 */
[C---:B------:R-:W-:Y:S01]  /*17d0*/  IMAD.SHL.U32 R19, R10.reuse, 0x8, RZ ;  /* 0x000000080a137824 */ /* 0x040fe200078e00ff */
[----:B------:R-:W-:-:S04]  /*17e0*/  SHF.L.U64.HI R15, R10, 0x3, RZ ;  /* 0x000000030a0f7819 */ /* 0x000fc800000102ff */
[----:B------:R-:W-:-:S04]  /*17f0*/  LOP3.LUT R19, R19, 0x200, RZ, 0x3c, !PT ;  /* 0x0000020013137812 */ /* 0x000fc800078e3cff */
[----:B------:R-:W-:-:S05]  /*1800*/  IADD3 R18, P0, PT, R6, R19, RZ ;  /* 0x0000001306127210 */ /* 0x000fca0007f1e0ff */
[----:B------:R-:W-:-:S06]  /*1810*/  IMAD.X R19, R7, 0x1, R15, P0 ;  /* 0x0000000107137824 */ /* 0x000fcc00000e060f */
        /* <DEDUP_REMOVED lines=9> */
.L_x_83:
        /* <DEDUP_REMOVED lines=20> */
.L_x_86:
        /* <DEDUP_REMOVED lines=20> */
.L_x_89:
        /* <DEDUP_REMOVED lines=20> */
.L_x_92:
        /* <DEDUP_REMOVED lines=20> */
.L_x_95:
        /* <DEDUP_REMOVED lines=20> */
.L_x_98:
        /* <DEDUP_REMOVED lines=20> */
.L_x_101:
        /* <DEDUP_REMOVED lines=20> */
.L_x_104:
        /* <DEDUP_REMOVED lines=20> */
.L_x_107:
        /* <DEDUP_REMOVED lines=20> */
.L_x_110:
        /* <DEDUP_REMOVED lines=20> */
.L_x_113:
        /* <DEDUP_REMOVED lines=20> */
.L_x_116:
        /* <DEDUP_REMOVED lines=20> */
.L_x_119:
        /* <DEDUP_REMOVED lines=20> */
.L_x_122:
        /* <DEDUP_REMOVED lines=20> */
.L_x_125:
        /* <DEDUP_REMOVED lines=20> */
.L_x_128:
[----:B------:R-:W-:Y:S01]  /*2b70*/  SHF.R.U32.HI R18, RZ, R13, R18 ;  /* 0x0000000dff127219 */ /* 0x000fe20000011612 */
[----:B------:R-:W-:Y:S01]  /*2b80*/  IMAD.MOV.U32 R15, RZ, RZ, 0x7c ;  /* 0x0000007cff0f7424 */ /* 0x000fe200078e00ff */
[----:B------:R-:W-:Y:S02]  /*2b90*/  PLOP3.LUT P1, PT, P1, PT, PT, 0x8, 0x80 ;  /* 0x000000000080781c */ /* 0x000fe40000f2e170 */
[----:B------:R-:W-:-:S13]  /*2ba0*/  ISETP.NE.AND P0, PT, R18, RZ, PT ;  /* 0x000000ff1200720c */ /* 0x000fda0003f05270 */
[----:B------:R-:W-:Y:S05]  /*2bb0*/  @P0 BRA `(.L_x_2) ;  /* 0x0000000000700947 */ /* 0x000fea0003800000 */
[----:B------:R-:W-:Y:S01]  /*2bc0*/  ISETP.NE.AND P0, PT, R11, RZ, PT ;  /* 0x000000ff0b00720c */ /* 0x000fe20003f05270 */
[----:B------:R-:W-:-:S12]  /*2bd0*/  IMAD.MOV.U32 R15, RZ, RZ, -0x1 ;  /* 0xffffffffff0f7424 */ /* 0x000fd800078e00ff */
[----:B------:R-:W-:Y:S02]  /*2be0*/  @!P0 R2UR UR4, R16 ;  /* 0x00000000100482ca */ /* 0x000fe400000e0000 */
[----:B------:R-:W-:-:S13]  /*2bf0*/  @!P0 R2UR UR5, R17 ;  /* 0x00000000110582ca */ /* 0x000fda00000e0000 */
[----:B------:R-:W2:Y:S01]  /*2c00*/  @!P0 LDG.E.CONSTANT R15, desc[UR4][R4.64+0x30] ;  /* 0x00003004040f8981 */ /* 0x000ea2000c1e9900 */
[----:B------:R-:W-:Y:S01]  /*2c10*/  LOP3.LUT R0, R11, 0xfffffffc, R0, 0xf8, !PT ;  /* 0xfffffffc0b007812 */ /* 0x000fe200078ef800 */
[----:B--2---:R-:W-:-:S05]  /*2c20*/  @!P0 IMAD.WIDE R6, R15, 0x8, R6 ;  /* 0x000000080f068825 */ /* 0x004fca00078e0206 */
[----:B------:R-:W-:Y:S01]  /*2c30*/  @!P0 ST.E.64 desc[UR4][R6.64], R2 ;  /* 0x0000000206008985 */ /* 0x000fe2000c101b04 */
[----:B------:R-:W-:Y:S05]  /*2c40*/  WARPSYNC R14 ;  /* 0x000000000e007348 */ /* 0x000fea0003800000 */
[----:B------:R-:W0:Y:S01]  /*2c50*/  LDCU.64 UR4, c[0x0][0x3a0] ;  /* 0x00007400ff0477ac */ /* 0x000e220008000a00 */
[C---:B------:R-:W-:Y:S02]  /*2c60*/  R2UR UR8, R16.reuse ;  /* 0x00000000100872ca */ /* 0x040fe400000e0000 */
[----:B------:R-:W-:Y:S02]  /*2c70*/  R2UR UR9, R17 ;  /* 0x00000000110972ca */ /* 0x000fe400000e0000 */
[----:B------:R-:W-:-:S02]  /*2c80*/  R2UR UR6, R16 ;  /* 0x00000000100672ca */ /* 0x000fc400000e0000 */
[----:B------:R-:W-:-:S09]  /*2c90*/  R2UR UR7, R17 ;  /* 0x00000000110772ca */ /* 0x000fd200000e0000 */
[----:B------:R-:W2:Y:S01]  /*2ca0*/  LDG.E.64.CONSTANT R8, desc[UR8][R4.64+0x18] ;  /* 0x0000180804087981 */ /* 0x000ea2000c1e9b00 */
[----:B0-----:R-:W-:-:S04]  /*2cb0*/  LEA R12, P0, R0, UR4, 0x2 ;  /* 0x00000004000c7c11 */ /* 0x001fc8000f8010ff */
[----:B------:R-:W-:-:S06]  /*2cc0*/  LEA.HI.X R13, R0, UR5, RZ, 0x2, P0 ;  /* 0x00000005000d7c11 */ /* 0x000fcc00080f14ff */
[----:B------:R-:W3:Y:S01]  /*2cd0*/  LDG.E.CONSTANT R13, desc[UR6][R12.64] ;  /* 0x000000060c0d7981 */ /* 0x000ee2000c1e9900 */
[----:B------:R-:W-:Y:S02]  /*2ce0*/  R2UR UR4, R16 ;  /* 0x00000000100472ca */ /* 0x000fe400000e0000 */
[----:B------:R-:W-:Y:S01]  /*2cf0*/  R2UR UR5, R17 ;  /* 0x00000000110572ca */ /* 0x000fe200000e0000 */
[----:B------:R-:W0:Y:S02]  /*2d00*/  SHFL.IDX PT, R14, R15, RZ, 0x1c1f ;  /* 0x001c1fff0f0e7589 */ /* 0x000e2400000e0000 */
[----:B0-----:R-:W-:-:S05]  /*2d10*/  IMAD.SHL.U32 R0, R14, 0x4, RZ ;  /* 0x000000040e007824 */ /* 0x001fca00078e00ff */
[----:B------:R-:W-:Y:S02]  /*2d20*/  LOP3.LUT R11, R11, R0, RZ, 0xfc, !PT ;  /* 0x000000000b0b7212 */ /* 0x000fe400078efcff */
[----:B------:R-:W-:Y:S02]  /*2d30*/  SHF.R.S32.HI R3, RZ, 0x1f, R0 ;  /* 0x0000001fff037819 */ /* 0x000fe40000011400 */
[----:B--2---:R-:W-:-:S04]  /*2d40*/  LEA R2, P0, R11, R8, 0x2 ;  /* 0x000000080b027211 */ /* 0x004fc800078010ff */
[----:B------:R-:W-:-:S05]  /*2d50*/  LEA.HI.X R3, R11, R9, R3, 0x2, P0 ;  /* 0x000000090b037211 */ /* 0x000fca00000f1403 */
[----:B---3--:R-:W-:Y:S01]  /*2d60*/  ST.E desc[UR4][R2.64], R13 ;  /* 0x0000000d02007985 */ /* 0x008fe2000c101904 */
[----:B------:R-:W-:Y:S05]  /*2d70*/  EXIT ;  /* 0x000000000000794d */ /* 0x000fea0003800000 */
.L_x_2:
[----:B------:R-:W-:Y:S05]  /*2d80*/  BSYNC B0 ;  /* 0x0000000000007941 */ /* 0x000fea0003800000 */
.L_x_1:
[----:B------:R-:W0:Y:S01]  /*2d90*/  BREV R18, R18 ;  /* 0x0000001200127301 */ /* 0x000e220000000000 */
[----:B------:R-:W-:Y:S01]  /*2da0*/  LOP3.LUT R9, R9, 0x7f, RZ, 0xc0, !PT ;  /* 0x0000007f09097812 */ /* 0x000fe200078ec0ff */
[----:B------:R-:W-:Y:S06]  /*2db0*/  BSSY.RECONVERGENT B0, `(.L_x_34) ;  /* 0x0000015000007945 */ /* 0x000fec0003800200 */
[----:B0-----:R-:W0:Y:S02]  /*2dc0*/  FLO.U32.SH R10, R18 ;  /* 0x00000012000a7300 */ /* 0x001e2400000e0400 */
[----:B0-----:R-:W-:-:S02]  /*2dd0*/  ISETP.NE.AND P0, PT, R11, R10, PT ;  /* 0x0000000a0b00720c */ /* 0x001fc40003f05270 */
[----:B------:R-:W-:-:S04]  /*2de0*/  IADD3 R9, PT, PT, R10, R15, R9 ;  /* 0x0000000f0a097210 */ /* 0x000fc80007ffe009 */
[----:B------:R-:W-:-:S07]  /*2df0*/  LOP3.LUT R9, R9, 0x80, RZ, 0xc0, !PT ;  /* 0x0000008009097812 */ /* 0x000fce00078ec0ff */
[----:B------:R-:W-:Y:S05]  /*2e00*/  @P0 BRA `(.L_x_35) ;  /* 0x00000000003c0947 */ /* 0x000fea0003800000 */
[----:B------:R-:W-:Y:S01]  /*2e10*/  R2UR UR4, R16 ;  /* 0x00000000100472ca */ /* 0x000fe200000e0000 */
[----:B------:R-:W-:Y:S01]  /*2e20*/  IMAD.WIDE.U32 R6, R9, 0x8, R6 ;  /* 0x0000000809067825 */ /* 0x000fe200078e0006 */
[----:B------:R-:W-:-:S13]  /*2e30*/  R2UR UR5, R17 ;  /* 0x00000000110572ca */ /* 0x000fda00000e0000 */
[----:B------:R0:W-:Y:S01]  /*2e40*/  ST.E.64 desc[UR4][R6.64], R2 ;  /* 0x0000000206007985 */ /* 0x0001e2000c101b04 */
[----:B------:R-:W-:Y:S05]  /*2e50*/  @!P1 BRA `(.L_x_35) ;  /* 0x0000000000289947 */ /* 0x000fea0003800000 */
[----:B------:R-:W0:Y:S01]  /*2e60*/  LDCU.64 UR4, c[0x0][0x390] ;  /* 0x00007200ff0477ac */ /* 0x000e220008000a00 */
[----:B------:R-:W-:Y:S02]  /*2e70*/  R2UR UR6, R16 ;  /* 0x00000000100672ca */ /* 0x000fe400000e0000 */
[----:B------:R-:W-:Y:S02]  /*2e80*/  R2UR UR7, R17 ;  /* 0x00000000110772ca */ /* 0x000fe400000e0000 */
[----:B0-----:R-:W-:-:S04]  /*2e90*/  LEA R2, P0, R8, UR4, 0x2 ;  /* 0x0000000408027c11 */ /* 0x001fc8000f8010ff */
[----:B------:R-:W-:-:S07]  /*2ea0*/  LEA.HI.X R3, R8, UR5, RZ, 0x2, P0 ;  /* 0x0000000508037c11 */ /* 0x000fce00080f14ff */
[----:B------:R-:W2:Y:S01]  /*2eb0*/  LDG.E R6, desc[UR6][R2.64] ;  /* 0x0000000602067981 */ /* 0x000ea2000c1e1900 */
[----:B------:R-:W-:Y:S02]  /*2ec0*/  R2UR UR4, R16 ;  /* 0x00000000100472ca */ /* 0x000fe400000e0000 */
[----:B------:R-:W-:Y:S01]  /*2ed0*/  R2UR UR5, R17 ;  /* 0x00000000110572ca */ /* 0x000fe200000e0000 */
[----:B--2---:R-:W-:-:S12]  /*2ee0*/  VIADD R7, R6, 0x1 ;  /* 0x0000000106077836 */ /* 0x004fd80000000000 */
[----:B------:R1:W-:Y:S02]  /*2ef0*/  STG.E desc[UR4][R2.64], R7 ;  /* 0x0000000702007986 */ /* 0x0003e4000c101904 */
.L_x_35:
[----:B------:R-:W-:Y:S05]  /*2f00*/  BSYNC.RECONVERGENT B0 ;  /* 0x0000000000007941 */ /* 0x000fea0003800200 */
.L_x_34:
[----:B------:R-:W2:Y:S01]  /*2f10*/  LDCU.64 UR4, c[0x0][0x3a0] ;  /* 0x00007400ff0477ac */ /* 0x000ea20008000a00 */
[C---:B------:R-:W-:Y:S02]  /*2f20*/  R2UR UR8, R16.reuse ;  /* 0x00000000100872ca */ /* 0x040fe400000e0000 */
[----:B------:R-:W-:Y:S02]  /*2f30*/  R2UR UR9, R17 ;  /* 0x00000000110972ca */ /* 0x000fe400000e0000 */
[----:B------:R-:W-:Y:S02]  /*2f40*/  LOP3.LUT R0, R11, 0xfffffffc, R0, 0xf8, !PT ;  /* 0xfffffffc0b007812 */ /* 0x000fe400078ef800 */
[----:B------:R-:W-:Y:S02]  /*2f50*/  R2UR UR6, R16 ;  /* 0x00000000100672ca */ /* 0x000fe400000e0000 */
[----:B------:R-:W-:-:S07]  /*2f60*/  R2UR UR7, R17 ;  /* 0x00000000110772ca */ /* 0x000fce00000e0000 */
[----:B01----:R-:W3:Y:S01]  /*2f70*/  LDG.E.64.CONSTANT R2, desc[UR8][R4.64+0x18] ;  /* 0x0000180804027981 */ /* 0x003ee2000c1e9b00 */
[----:B--2---:R-:W-:-:S04]  /*2f80*/  LEA R6, P0, R0, UR4, 0x2 ;  /* 0x0000000400067c11 */ /* 0x004fc8000f8010ff */
[----:B------:R-:W-:-:S06]  /*2f90*/  LEA.HI.X R7, R0, UR5, RZ, 0x2, P0 ;  /* 0x0000000500077c11 */ /* 0x000fcc00080f14ff */
[----:B------:R-:W2:Y:S01]  /*2fa0*/  LDG.E.CONSTANT R7, desc[UR6][R6.64] ;  /* 0x0000000606077981 */ /* 0x000ea2000c1e9900 */
[----:B------:R-:W-:Y:S02]  /*2fb0*/  R2UR UR4, R16 ;  /* 0x00000000100472ca */ /* 0x000fe400000e0000 */
[----:B------:R-:W-:Y:S01]  /*2fc0*/  R2UR UR5, R17 ;  /* 0x00000000110572ca */ /* 0x000fe200000e0000 */
[----:B------:R-:W-:-:S04]  /*2fd0*/  IMAD R11, R9, 0x4, R11 ;  /* 0x00000004090b7824 */ /* 0x000fc800078e020b */
[----:B---3--:R-:W-:-:S08]  /*2fe0*/  IMAD.WIDE.U32 R2, R11, 0x4, R2 ;  /* 0x000000040b027825 */ /* 0x008fd000078e0002 */
[----:B--2---:R-:W-:Y:S01]  /*2ff0*/  ST.E desc[UR4][R2.64], R7 ;  /* 0x0000000702007985 */ /* 0x004fe2000c101904 */
[----:B------:R-:W-:Y:S05]  /*3000*/  EXIT ;  /* 0x000000000000794d */ /* 0x000fea0003800000 */
.L_x_3:
[----:B------:R-:W-:Y:S01]  /*3010*/  BSSY B1, `(.L_x_36) ;  /* 0x0000004000017945 */ /* 0x000fe20003800000 */
[----:B------:R-:W-:Y:S05]  /*3020*/  WARPSYNC.COLLECTIVE R14, `(.L_x_37) ;  /* 0x000000000e087348 */ /* 0x000fea0003c00000 */
[----:B------:R-:W-:Y:S01]  /*3030*/  VOTE.ANY R18, PT, P0 ;  /* 0x0000000000127806 */ /* 0x000fe200000e0100 */
[----:B------:R-:W-:Y:S06]  /*3040*/  ENDCOLLECTIVE ;  /* 0x000000000000791b */ /* 0x000fec0003800000 */
.L_x_37:
[----:B------:R-:W-:Y:S05]  /*3050*/  BSYNC B1 ;  /* 0x0000000000017941 */ /* 0x000fea0003800000 */
.L_x_36:
[----:B------:R-:W-:Y:S05]  /*3060*/  BRA `(.L_x_38) ;  /* 0xffffffd400587947 */ /* 0x000fea000383ffff */
.L_x_4:
[----:B------:R-:W-:Y:S01]  /*3070*/  BSSY B1, `(.L_x_39) ;  /* 0x0000004000017945 */ /* 0x000fe20003800000 */
[----:B------:R-:W-:Y:S05]  /*3080*/  WARPSYNC.COLLECTIVE R14, `(.L_x_40) ;  /* 0x000000000e087348 */ /* 0x000fea0003c00000 */
[----:B------:R-:W-:Y:S01]  /*3090*/  VOTE.ANY R18, PT, P0 ;  /* 0x0000000000127806 */ /* 0x000fe200000e0100 */
[----:B------:R-:W-:Y:S06]  /*30a0*/  ENDCOLLECTIVE ;  /* 0x000000000000791b */ /* 0x000fec0003800000 */
.L_x_40:
[----:B------:R-:W-:Y:S05]  /*30b0*/  BSYNC B1 ;  /* 0x0000000000017941 */ /* 0x000fea0003800000 */
.L_x_39:
[----:B------:R-:W-:Y:S05]  /*30c0*/  BRA `(.L_x_41) ;  /* 0xffffffd400907947 */ /* 0x000fea000383ffff */
.L_x_5:
[----:B------:R-:W-:Y:S01]  /*30d0*/  BSSY B1, `(.L_x_42) ;  /* 0x0000004000017945 */ /* 0x000fe20003800000 */
[----:B------:R-:W-:Y:S05]  /*30e0*/  WARPSYNC.COLLECTIVE R14, `(.L_x_43) ;  /* 0x000000000e087348 */ /* 0x000fea0003c00000 */
[----:B------:R-:W-:Y:S01]  /*30f0*/  VOTE.ANY R18, PT, P0 ;  /* 0x0000000000127806 */ /* 0x000fe200000e0100 */
[----:B------:R-:W-:Y:S06]  /*3100*/  ENDCOLLECTIVE ;  /* 0x000000000000791b */ /* 0x000fec0003800000 */
.L_x_43:
[----:B------:R-:W-:Y:S05]  /*3110*/  BSYNC B1 ;  /* 0x0000000000017941 */ /* 0x000fea0003800000 */
.L_x_42:
[----:B------:R-:W-:Y:S05]  /*3120*/  BRA `(.L_x_44) ;  /* 0xffffffd400c87947 */ /* 0x000fea000383ffff */
.L_x_6:
[----:B------:R-:W-:Y:S01]  /*3130*/  BSSY B1, `(.L_x_45) ;  /* 0x0000004000017945 */ /* 0x000fe20003800000 */
[----:B------:R-:W-:Y:S05]  /*3140*/  WARPSYNC.COLLECTIVE R14, `(.L_x_46) ;  /* 0x000000000e087348 */ /* 0x000fea0003c00000 */
[----:B------:R-:W-:Y:S01]  /*3150*/  VOTE.ANY R18, PT, P0 ;  /* 0x0000000000127806 */ /* 0x000fe200000e0100 */
[----:B------:R-:W-:Y:S06]  /*3160*/  ENDCOLLECTIVE ;  /* 0x000000000000791b */ /* 0x000fec0003800000 */
.L_x_46:
[----:B------:R-:W-:Y:S05]  /*3170*/  BSYNC B1 ;  /* 0x0000000000017941 */ /* 0x000fea0003800000 */
.L_x_45:
[----:B------:R-:W-:Y:S05]  /*3180*/  BRA `(.L_x_47) ;  /* 0xffffffd800007947 */ /* 0x000fea000383ffff */
.L_x_7:
[----:B------:R-:W-:Y:S01]  /*3190*/  BSSY B1, `(.L_x_48) ;  /* 0x0000004000017945 */ /* 0x000fe20003800000 */
[----:B------:R-:W-:Y:S05]  /*31a0*/  WARPSYNC.COLLECTIVE R14, `(.L_x_49) ;  /* 0x000000000e087348 */ /* 0x000fea0003c00000 */
[----:B------:R-:W-:Y:S01]  /*31b0*/  VOTE.ANY R18, PT, P0 ;  /* 0x0000000000127806 */ /* 0x000fe200000e0100 */
[----:B------:R-:W-:Y:S06]  /*31c0*/  ENDCOLLECTIVE ;  /* 0x000000000000791b */ /* 0x000fec0003800000 */
.L_x_49:
[----:B------:R-:W-:Y:S05]  /*31d0*/  BSYNC B1 ;  /* 0x0000000000017941 */ /* 0x000fea0003800000 */
.L_x_48:
[----:B------:R-:W-:Y:S05]  /*31e0*/  BRA `(.L_x_50) ;  /* 0xffffffd800387947 */ /* 0x000fea000383ffff */
.L_x_8:
[----:B------:R-:W-:Y:S01]  /*31f0*/  BSSY B1, `(.L_x_51) ;  /* 0x0000004000017945 */ /* 0x000fe20003800000 */
[----:B------:R-:W-:Y:S05]  /*3200*/  WARPSYNC.COLLECTIVE R14, `(.L_x_52) ;  /* 0x000000000e087348 */ /* 0x000fea0003c00000 */
[----:B------:R-:W-:Y:S01]  /*3210*/  VOTE.ANY R18, PT, P0 ;  /* 0x0000000000127806 */ /* 0x000fe200000e0100 */
[----:B------:R-:W-:Y:S06]  /*3220*/  ENDCOLLECTIVE ;  /* 0x000000000000791b */ /* 0x000fec0003800000 */
.L_x_52:
[----:B------:R-:W-:Y:S05]  /*3230*/  BSYNC B1 ;  /* 0x0000000000017941 */ /* 0x000fea0003800000 */
.L_x_51:
[----:B------:R-:W-:Y:S05]  /*3240*/  BRA `(.L_x_53) ;  /* 0xffffffd800707947 */ /* 0x000fea000383ffff */
.L_x_9:
[----:B------:R-:W-:Y:S01]  /*3250*/  BSSY B1, `(.L_x_54) ;  /* 0x0000004000017945 */ /* 0x000fe20003800000 */
[----:B------:R-:W-:Y:S05]  /*3260*/  WARPSYNC.COLLECTIVE R14, `(.L_x_55) ;  /* 0x000000000e087348 */ /* 0x000fea0003c00000 */
[----:B------:R-:W-:Y:S01]  /*3270*/  VOTE.ANY R18, PT, P0 ;  /* 0x0000000000127806 */ /* 0x000fe200000e0100 */
[----:B------:R-:W-:Y:S06]  /*3280*/  ENDCOLLECTIVE ;  /* 0x000000000000791b */ /* 0x000fec0003800000 */
.L_x_55:
[----:B------:R-:W-:Y:S05]  /*3290*/  BSYNC B1 ;  /* 0x0000000000017941 */ /* 0x000fea0003800000 */
.L_x_54:
[----:B------:R-:W-:Y:S05]  /*32a0*/  BRA `(.L_x_56) ;  /* 0xffffffd800a87947 */ /* 0x000fea000383ffff */
.L_x_10:
[----:B------:R-:W-:Y:S01]  /*32b0*/  BSSY B1, `(.L_x_57) ;  /* 0x0000004000017945 */ /* 0x000fe20003800000 */
[----:B------:R-:W-:Y:S05]  /*32c0*/  WARPSYNC.COLLECTIVE R14, `(.L_x_58) ;  /* 0x000000000e087348 */ /* 0x000fea0003c00000 */
[----:B------:R-:W-:Y:S01]  /*32d0*/  VOTE.ANY R18, PT, P0 ;  /* 0x0000000000127806 */ /* 0x000fe200000e0100 */
[----:B------:R-:W-:Y:S06]  /*32e0*/  ENDCOLLECTIVE ;  /* 0x000000000000791b */ /* 0x000fec0003800000 */
.L_x_58:
[----:B------:R-:W-:Y:S05]  /*32f0*/  BSYNC B1 ;  /* 0x0000000000017941 */ /* 0x000fea0003800000 */
.L_x_57:
[----:B------:R-:W-:Y:S05]  /*3300*/  BRA `(.L_x_59) ;  /* 0xffffffd800e07947 */ /* 0x000fea000383ffff */
.L_x_11:
[----:B------:R-:W-:Y:S01]  /*3310*/  BSSY B1, `(.L_x_60) ;  /* 0x0000004000017945 */ /* 0x000fe20003800000 */
[----:B------:R-:W-:Y:S05]  /*3320*/  WARPSYNC.COLLECTIVE R14, `(.L_x_61) ;  /* 0x000000000e087348 */ /* 0x000fea0003c00000 */
[----:B------:R-:W-:Y:S01]  /*3330*/  VOTE.ANY R18, PT, P0 ;  /* 0x0000000000127806 */ /* 0x000fe200000e0100 */
[----:B------:R-:W-:Y:S06]  /*3340*/  ENDCOLLECTIVE ;  /* 0x000000000000791b */ /* 0x000fec0003800000 */
.L_x_61:
[----:B------:R-:W-:Y:S05]  /*3350*/  BSYNC B1 ;  /* 0x0000000000017941 */ /* 0x000fea0003800000 */
.L_x_60:
[----:B------:R-:W-:Y:S05]  /*3360*/  BRA `(.L_x_62) ;  /* 0xffffffdc00187947 */ /* 0x000fea000383ffff */
.L_x_12:
[----:B------:R-:W-:Y:S01]  /*3370*/  BSSY B1, `(.L_x_63) ;  /* 0x0000004000017945 */ /* 0x000fe20003800000 */
[----:B------:R-:W-:Y:S05]  /*3380*/  WARPSYNC.COLLECTIVE R14, `(.L_x_64) ;  /* 0x000000000e087348 */ /* 0x000fea0003c00000 */
[----:B------:R-:W-:Y:S01]  /*3390*/  VOTE.ANY R18, PT, P0 ;  /* 0x0000000000127806 */ /* 0x000fe200000e0100 */
[----:B------:R-:W-:Y:S06]  /*33a0*/  ENDCOLLECTIVE ;  /* 0x000000000000791b */ /* 0x000fec0003800000 */
.L_x_64:
[----:B------:R-:W-:Y:S05]  /*33b0*/  BSYNC B1 ;  /* 0x0000000000017941 */ /* 0x000fea0003800000 */
.L_x_63:
[----:B------:R-:W-:Y:S05]  /*33c0*/  BRA `(.L_x_65) ;  /* 0xffffffdc00507947 */ /* 0x000fea000383ffff */
.L_x_13:
[----:B------:R-:W-:Y:S01]  /*33d0*/  BSSY B1, `(.L_x_66) ;  /* 0x0000004000017945 */ /* 0x000fe20003800000 */
[----:B------:R-:W-:Y:S05]  /*33e0*/  WARPSYNC.COLLECTIVE R14, `(.L_x_67) ;  /* 0x000000000e087348 */ /* 0x000fea0003c00000 */
[----:B------:R-:W-:Y:S01]  /*33f0*/  VOTE.ANY R18, PT, P0 ;  /* 0x0000000000127806 */ /* 0x000fe200000e0100 */
[----:B------:R-:W-:Y:S06]  /*3400*/  ENDCOLLECTIVE ;  /* 0x000000000000791b */ /* 0x000fec0003800000 */
.L_x_67:
[----:B------:R-:W-:Y:S05]  /*3410*/  BSYNC B1 ;  /* 0x0000000000017941 */ /* 0x000fea0003800000 */
.L_x_66:
[----:B------:R-:W-:Y:S05]  /*3420*/  BRA `(.L_x_68) ;  /* 0xffffffdc00887947 */ /* 0x000fea000383ffff */
.L_x_14:
[----:B------:R-:W-:Y:S01]  /*3430*/  BSSY B1, `(.L_x_69) ;  /* 0x0000004000017945 */ /* 0x000fe20003800000 */
[----:B------:R-:W-:Y:S05]  /*3440*/  WARPSYNC.COLLECTIVE R14, `(.L_x_70) ;  /* 0x000000000e087348 */ /* 0x000fea0003c00000 */
[----:B------:R-:W-:Y:S01]  /*3450*/  VOTE.ANY R18, PT, P0 ;  /* 0x0000000000127806 */ /* 0x000fe200000e0100 */
[----:B------:R-:W-:Y:S06]  /*3460*/  ENDCOLLECTIVE ;  /* 0x000000000000791b */ /* 0x000fec0003800000 */
.L_x_70:
[----:B------:R-:W-:Y:S05]  /*3470*/  BSYNC B1 ;  /* 0x0000000000017941 */ /* 0x000fea0003800000 */
.L_x_69:
[----:B------:R-:W-:Y:S05]  /*3480*/  BRA `(.L_x_71) ;  /* 0xffffffdc00c07947 */ /* 0x000fea000383ffff */
.L_x_15:
[----:B------:R-:W-:Y:S01]  /*3490*/  BSSY B1, `(.L_x_72) ;  /* 0x0000004000017945 */ /* 0x000fe20003800000 */
[----:B------:R-:W-:Y:S05]  /*34a0*/  WARPSYNC.COLLECTIVE R14, `(.L_x_73) ;  /* 0x000000000e087348 */ /* 0x000fea0003c00000 */
[----:B------:R-:W-:Y:S01]  /*34b0*/  VOTE.ANY R18, PT, P0 ;  /* 0x0000000000127806 */ /* 0x000fe200000e0100 */
[----:B------:R-:W-:Y:S06]  /*34c0*/  ENDCOLLECTIVE ;  /* 0x000000000000791b */ /* 0x000fec0003800000 */
.L_x_73:
[----:B------:R-:W-:Y:S05]  /*34d0*/  BSYNC B1 ;  /* 0x0000000000017941 */ /* 0x000fea0003800000 */
.L_x_72:
[----:B------:R-:W-:Y:S05]  /*34e0*/  BRA `(.L_x_74) ;  /* 0xffffffdc00f87947 */ /* 0x000fea000383ffff */
.L_x_16:
[----:B------:R-:W-:Y:S01]  /*34f0*/  BSSY B1, `(.L_x_75) ;  /* 0x0000004000017945 */ /* 0x000fe20003800000 */
[----:B------:R-:W-:Y:S05]  /*3500*/  WARPSYNC.COLLECTIVE R14, `(.L_x_76) ;  /* 0x000000000e087348 */ /* 0x000fea0003c00000 */
[----:B------:R-:W-:Y:S01]  /*3510*/  VOTE.ANY R18, PT, P0 ;  /* 0x0000000000127806 */ /* 0x000fe200000e0100 */
[----:B------:R-:W-:Y:S06]  /*3520*/  ENDCOLLECTIVE ;  /* 0x000000000000791b */ /* 0x000fec0003800000 */
.L_x_76:
[----:B------:R-:W-:Y:S05]  /*3530*/  BSYNC B1 ;  /* 0x0000000000017941 */ /* 0x000fea0003800000 */
.L_x_75:
[----:B------:R-:W-:Y:S05]  /*3540*/  BRA `(.L_x_77) ;  /* 0xffffffe000307947 */ /* 0x000fea000383ffff */
.L_x_17:
[----:B------:R-:W-:Y:S01]  /*3550*/  BSSY B1, `(.L_x_78) ;  /* 0x0000004000017945 */ /* 0x000fe20003800000 */
[----:B------:R-:W-:Y:S05]  /*3560*/  WARPSYNC.COLLECTIVE R14, `(.L_x_79) ;  /* 0x000000000e087348 */ /* 0x000fea0003c00000 */
[----:B------:R-:W-:Y:S01]  /*3570*/  VOTE.ANY R18, PT, P0 ;  /* 0x0000000000127806 */ /* 0x000fe200000e0100 */
[----:B------:R-:W-:Y:S06]  /*3580*/  ENDCOLLECTIVE ;  /* 0x000000000000791b */ /* 0x000fec0003800000 */
.L_x_79:
[----:B------:R-:W-:Y:S05]  /*3590*/  BSYNC B1 ;  /* 0x0000000000017941 */ /* 0x000fea0003800000 */
.L_x_78:
[----:B------:R-:W-:Y:S05]  /*35a0*/  BRA `(.L_x_80) ;  /* 0xffffffe000687947 */ /* 0x000fea000383ffff */
.L_x_18:
[----:B------:R-:W-:Y:S01]  /*35b0*/  BSSY B1, `(.L_x_81) ;  /* 0x0000004000017945 */ /* 0x000fe20003800000 */
[----:B------:R-:W-:Y:S05]  /*35c0*/  WARPSYNC.COLLECTIVE R14, `(.L_x_82) ;  /* 0x000000000e087348 */ /* 0x000fea0003c00000 */
[----:B------:R-:W-:Y:S01]  /*35d0*/  VOTE.ANY R18, PT, P0 ;  /* 0x0000000000127806 */ /* 0x000fe200000e0100 */
[----:B------:R-:W-:Y:S06]  /*35e0*/  ENDCOLLECTIVE ;  /* 0x000000000000791b */ /* 0x000fec0003800000 */
.L_x_82:
[----:B------:R-:W-:Y:S05]  /*35f0*/  BSYNC B1 ;  /* 0x0000000000017941 */ /* 0x000fea0003800000 */
.L_x_81:
[----:B------:R-:W-:Y:S05]  /*3600*/  BRA `(.L_x_83) ;  /* 0xffffffe000a87947 */ /* 0x000fea000383ffff */
.L_x_19:
[----:B------:R-:W-:Y:S01]  /*3610*/  BSSY B1, `(.L_x_84) ;  /* 0x0000004000017945 */ /* 0x000fe20003800000 */
[----:B------:R-:W-:Y:S05]  /*3620*/  WARPSYNC.COLLECTIVE R14, `(.L_x_85) ;  /* 0x000000000e087348 */ /* 0x000fea0003c00000 */
[----:B------:R-:W-:Y:S01]  /*3630*/  VOTE.ANY R18, PT, P0 ;  /* 0x0000000000127806 */ /* 0x000fe200000e0100 */
[----:B------:R-:W-:Y:S06]  /*3640*/  ENDCOLLECTIVE ;  /* 0x000000000000791b */ /* 0x000fec0003800000 */
.L_x_85:
[----:B------:R-:W-:Y:S05]  /*3650*/  BSYNC B1 ;  /* 0x0000000000017941 */ /* 0x000fea0003800000 */
.L_x_84:
[----:B------:R-:W-:Y:S05]  /*3660*/  BRA `(.L_x_86) ;  /* 0xffffffe000e07947 */ /* 0x000fea000383ffff */
.L_x_20:
[----:B------:R-:W-:Y:S01]  /*3670*/  BSSY B1, `(.L_x_87) ;  /* 0x0000004000017945 */ /* 0x000fe20003800000 */
[----:B------:R-:W-:Y:S05]  /*3680*/  WARPSYNC.COLLECTIVE R14, `(.L_x_88) ;  /* 0x000000000e087348 */ /* 0x000fea0003c00000 */
[----:B------:R-:W-:Y:S01]  /*3690*/  VOTE.ANY R18, PT, P0 ;  /* 0x0000000000127806 */ /* 0x000fe200000e0100 */
[----:B------:R-:W-:Y:S06]  /*36a0*/  ENDCOLLECTIVE ;  /* 0x000000000000791b */ /* 0x000fec0003800000 */
.L_x_88:
[----:B------:R-:W-:Y:S05]  /*36b0*/  BSYNC B1 ;  /* 0x0000000000017941 */ /* 0x000fea0003800000 */
.L_x_87:
[----:B------:R-:W-:Y:S05]  /*36c0*/  BRA `(.L_x_89) ;  /* 0xffffffe400187947 */ /* 0x000fea000383ffff */
.L_x_21:
[----:B------:R-:W-:Y:S01]  /*36d0*/  BSSY B1, `(.L_x_90) ;  /* 0x0000004000017945 */ /* 0x000fe20003800000 */
[----:B------:R-:W-:Y:S05]  /*36e0*/  WARPSYNC.COLLECTIVE R14, `(.L_x_91) ;  /* 0x000000000e087348 */ /* 0x000fea0003c00000 */
[----:B------:R-:W-:Y:S01]  /*36f0*/  VOTE.ANY R18, PT, P0 ;  /* 0x0000000000127806 */ /* 0x000fe200000e0100 */
[----:B------:R-:W-:Y:S06]  /*3700*/  ENDCOLLECTIVE ;  /* 0x000000000000791b */ /* 0x000fec0003800000 */
.L_x_91:
[----:B------:R-:W-:Y:S05]  /*3710*/  BSYNC B1 ;  /* 0x0000000000017941 */ /* 0x000fea0003800000 */
.L_x_90:
[----:B------:R-:W-:Y:S05]  /*3720*/  BRA `(.L_x_92) ;  /* 0xffffffe400507947 */ /* 0x000fea000383ffff */
.L_x_22:
[----:B------:R-:W-:Y:S01]  /*3730*/  BSSY B1, `(.L_x_93) ;  /* 0x0000004000017945 */ /* 0x000fe20003800000 */
[----:B------:R-:W-:Y:S05]  /*3740*/  WARPSYNC.COLLECTIVE R14, `(.L_x_94) ;  /* 0x000000000e087348 */ /* 0x000fea0003c00000 */
[----:B------:R-:W-:Y:S01]  /*3750*/  VOTE.ANY R18, PT, P0 ;  /* 0x0000000000127806 */ /* 0x000fe200000e0100 */
[----:B------:R-:W-:Y:S06]  /*3760*/  ENDCOLLECTIVE ;  /* 0x000000000000791b */ /* 0x000fec0003800000 */
.L_x_94:
[----:B------:R-:W-:Y:S05]  /*3770*/  BSYNC B1 ;  /* 0x0000000000017941 */ /* 0x000fea0003800000 */
.L_x_93:
[----:B------:R-:W-:Y:S05]  /*3780*/  BRA `(.L_x_95) ;  /* 0xffffffe400887947 */ /* 0x000fea000383ffff */
.L_x_23:
[----:B------:R-:W-:Y:S01]  /*3790*/  BSSY B1, `(.L_x_96) ;  /* 0x0000004000017945 */ /* 0x000fe20003800000 */
[----:B------:R-:W-:Y:S05]  /*37a0*/  WARPSYNC.COLLECTIVE R14, `(.L_x_97) ;  /* 0x000000000e087348 */ /* 0x000fea0003c00000 */
[----:B------:R-:W-:Y:S01]  /*37b0*/  VOTE.ANY R18, PT, P0 ;  /* 0x0000000000127806 */ /* 0x000fe200000e0100 */
[----:B------:R-:W-:Y:S06]  /*37c0*/  ENDCOLLECTIVE ;  /* 0x000000000000791b */ /* 0x000fec0003800000 */
.L_x_97:
[----:B------:R-:W-:Y:S05]  /*37d0*/  BSYNC B1 ;  /* 0x0000000000017941 */ /* 0x000fea0003800000 */
.L_x_96:
[----:B------:R-:W-:Y:S05]  /*37e0*/  BRA `(.L_x_98) ;  /* 0xffffffe400c07947 */ /* 0x000fea000383ffff */
.L_x_24:
[----:B------:R-:W-:Y:S01]  /*37f0*/  BSSY B1, `(.L_x_99) ;  /* 0x0000004000017945 */ /* 0x000fe20003800000 */
[----:B------:R-:W-:Y:S05]  /*3800*/  WARPSYNC.COLLECTIVE R14, `(.L_x_100) ;  /* 0x000000000e087348 */ /* 0x000fea0003c00000 */
[----:B------:R-:W-:Y:S01]  /*3810*/  VOTE.ANY R18, PT, P0 ;  /* 0x0000000000127806 */ /* 0x000fe200000e0100 */
[----:B------:R-:W-:Y:S06]  /*3820*/  ENDCOLLECTIVE ;  /* 0x000000000000791b */ /* 0x000fec0003800000 */
.L_x_100:
[----:B------:R-:W-:Y:S05]  /*3830*/  BSYNC B1 ;  /* 0x0000000000017941 */ /* 0x000fea0003800000 */
.L_x_99:
[----:B------:R-:W-:Y:S05]  /*3840*/  BRA `(.L_x_101) ;  /* 0xffffffe400f87947 */ /* 0x000fea000383ffff */
.L_x_25:
[----:B------:R-:W-:Y:S01]  /*3850*/  BSSY B1, `(.L_x_102) ;  /* 0x0000004000017945 */ /* 0x000fe20003800000 */
[----:B------:R-:W-:Y:S05]  /*3860*/  WARPSYNC.COLLECTIVE R14, `(.L_x_103) ;  /* 0x000000000e087348 */ /* 0x000fea0003c00000 */
[----:B------:R-:W-:Y:S01]  /*3870*/  VOTE.ANY R18, PT, P0 ;  /* 0x0000000000127806 */ /* 0x000fe200000e0100 */
[----:B------:R-:W-:Y:S06]  /*3880*/  ENDCOLLECTIVE ;  /* 0x000000000000791b */ /* 0x000fec0003800000 */
.L_x_103:
[----:B------:R-:W-:Y:S05]  /*3890*/  BSYNC B1 ;  /* 0x0000000000017941 */ /* 0x000fea0003800000 */
.L_x_102:
[----:B------:R-:W-:Y:S05]  /*38a0*/  BRA `(.L_x_104) ;  /* 0xffffffe800307947 */ /* 0x000fea000383ffff */
.L_x_26:
[----:B------:R-:W-:Y:S01]  /*38b0*/  BSSY B1, `(.L_x_105) ;  /* 0x0000004000017945 */ /* 0x000fe20003800000 */
[----:B------:R-:W-:Y:S05]  /*38c0*/  WARPSYNC.COLLECTIVE R14, `(.L_x_106) ;  /* 0x000000000e087348 */ /* 0x000fea0003c00000 */
[----:B------:R-:W-:Y:S01]  /*38d0*/  VOTE.ANY R18, PT, P0 ;  /* 0x0000000000127806 */ /* 0x000fe200000e0100 */
[----:B------:R-:W-:Y:S06]  /*38e0*/  ENDCOLLECTIVE ;  /* 0x000000000000791b */ /* 0x000fec0003800000 */
.L_x_106:
[----:B------:R-:W-:Y:S05]  /*38f0*/  BSYNC B1 ;  /* 0x0000000000017941 */ /* 0x000fea0003800000 */
.L_x_105:
[----:B------:R-:W-:Y:S05]  /*3900*/  BRA `(.L_x_107) ;  /* 0xffffffe800687947 */ /* 0x000fea000383ffff */
.L_x_27:
[----:B------:R-:W-:Y:S01]  /*3910*/  BSSY B1, `(.L_x_108) ;  /* 0x0000004000017945 */ /* 0x000fe20003800000 */
[----:B------:R-:W-:Y:S05]  /*3920*/  WARPSYNC.COLLECTIVE R14, `(.L_x_109) ;  /* 0x000000000e087348 */ /* 0x000fea0003c00000 */
[----:B------:R-:W-:Y:S01]  /*3930*/  VOTE.ANY R18, PT, P0 ;  /* 0x0000000000127806 */ /* 0x000fe200000e0100 */
[----:B------:R-:W-:Y:S06]  /*3940*/  ENDCOLLECTIVE ;  /* 0x000000000000791b */ /* 0x000fec0003800000 */
.L_x_109:
[----:B------:R-:W-:Y:S05]  /*3950*/  BSYNC B1 ;  /* 0x0000000000017941 */ /* 0x000fea0003800000 */
.L_x_108:
[----:B------:R-:W-:Y:S05]  /*3960*/  BRA `(.L_x_110) ;  /* 0xffffffe800a07947 */ /* 0x000fea000383ffff */
.L_x_28:
[----:B------:R-:W-:Y:S01]  /*3970*/  BSSY B1, `(.L_x_111) ;  /* 0x0000004000017945 */ /* 0x000fe20003800000 */
[----:B------:R-:W-:Y:S05]  /*3980*/  WARPSYNC.COLLECTIVE R14, `(.L_x_112) ;  /* 0x000000000e087348 */ /* 0x000fea0003c00000 */
[----:B------:R-:W-:Y:S01]  /*3990*/  VOTE.ANY R18, PT, P0 ;  /* 0x0000000000127806 */ /* 0x000fe200000e0100 */
[----:B------:R-:W-:Y:S06]  /*39a0*/  ENDCOLLECTIVE ;  /* 0x000000000000791b */ /* 0x000fec0003800000 */
.L_x_112:
[----:B------:R-:W-:Y:S05]  /*39b0*/  BSYNC B1 ;  /* 0x0000000000017941 */ /* 0x000fea0003800000 */
.L_x_111:
[----:B------:R-:W-:Y:S05]  /*39c0*/  BRA `(.L_x_113) ;  /* 0xffffffe800d87947 */ /* 0x000fea000383ffff */
.L_x_29:
[----:B------:R-:W-:Y:S01]  /*39d0*/  BSSY B1, `(.L_x_114) ;  /* 0x0000004000017945 */ /* 0x000fe20003800000 */
[----:B------:R-:W-:Y:S05]  /*39e0*/  WARPSYNC.COLLECTIVE R14, `(.L_x_115) ;  /* 0x000000000e087348 */ /* 0x000fea0003c00000 */
[----:B------:R-:W-:Y:S01]  /*39f0*/  VOTE.ANY R18, PT, P0 ;  /* 0x0000000000127806 */ /* 0x000fe200000e0100 */
[----:B------:R-:W-:Y:S06]  /*3a00*/  ENDCOLLECTIVE ;  /* 0x000000000000791b */ /* 0x000fec0003800000 */
.L_x_115:
[----:B------:R-:W-:Y:S05]  /*3a10*/  BSYNC B1 ;  /* 0x0000000000017941 */ /* 0x000fea0003800000 */
.L_x_114:
[----:B------:R-:W-:Y:S05]  /*3a20*/  BRA `(.L_x_116) ;  /* 0xffffffec00107947 */ /* 0x000fea000383ffff */
.L_x_30:
[----:B------:R-:W-:Y:S01]  /*3a30*/  BSSY B1, `(.L_x_117) ;  /* 0x0000004000017945 */ /* 0x000fe20003800000 */
[----:B------:R-:W-:Y:S05]  /*3a40*/  WARPSYNC.COLLECTIVE R14, `(.L_x_118) ;  /* 0x000000000e087348 */ /* 0x000fea0003c00000 */
[----:B------:R-:W-:Y:S01]  /*3a50*/  VOTE.ANY R18, PT, P0 ;  /* 0x0000000000127806 */ /* 0x000fe200000e0100 */
[----:B------:R-:W-:Y:S06]  /*3a60*/  ENDCOLLECTIVE ;  /* 0x000000000000791b */ /* 0x000fec0003800000 */
.L_x_118:
[----:B------:R-:W-:Y:S05]  /*3a70*/  BSYNC B1 ;  /* 0x0000000000017941 */ /* 0x000fea0003800000 */
.L_x_117:
[----:B------:R-:W-:Y:S05]  /*3a80*/  BRA `(.L_x_119) ;  /* 0xffffffec00487947 */ /* 0x000fea000383ffff */
.L_x_31:
[----:B------:R-:W-:Y:S01]  /*3a90*/  BSSY B1, `(.L_x_120) ;  /* 0x0000004000017945 */ /* 0x000fe20003800000 */
[----:B------:R-:W-:Y:S05]  /*3aa0*/  WARPSYNC.COLLECTIVE R14, `(.L_x_121) ;  /* 0x000000000e087348 */ /* 0x000fea0003c00000 */
[----:B------:R-:W-:Y:S01]  /*3ab0*/  VOTE.ANY R18, PT, P0 ;  /* 0x0000000000127806 */ /* 0x000fe200000e0100 */
[----:B------:R-:W-:Y:S06]  /*3ac0*/  ENDCOLLECTIVE ;  /* 0x000000000000791b */ /* 0x000fec0003800000 */
.L_x_121:
[----:B------:R-:W-:Y:S05]  /*3ad0*/  BSYNC B1 ;  /* 0x0000000000017941 */ /* 0x000fea0003800000 */
.L_x_120:
[----:B------:R-:W-:Y:S05]  /*3ae0*/  BRA `(.L_x_122) ;  /* 0xffffffec00807947 */ /* 0x000fea000383ffff */
.L_x_32:
[----:B------:R-:W-:Y:S01]  /*3af0*/  BSSY B1, `(.L_x_123) ;  /* 0x0000004000017945 */ /* 0x000fe20003800000 */
[----:B------:R-:W-:Y:S05]  /*3b00*/  WARPSYNC.COLLECTIVE R14, `(.L_x_124) ;  /* 0x000000000e087348 */ /* 0x000fea0003c00000 */
[----:B------:R-:W-:Y:S01]  /*3b10*/  VOTE.ANY R18, PT, P0 ;  /* 0x0000000000127806 */ /* 0x000fe200000e0100 */
[----:B------:R-:W-:Y:S06]  /*3b20*/  ENDCOLLECTIVE ;  /* 0x000000000000791b */ /* 0x000fec0003800000 */
.L_x_124:
[----:B------:R-:W-:Y:S05]  /*3b30*/  BSYNC B1 ;  /* 0x0000000000017941 */ /* 0x000fea0003800000 */
.L_x_123:
[----:B------:R-:W-:Y:S05]  /*3b40*/  BRA `(.L_x_125) ;  /* 0xffffffec00b87947 */ /* 0x000fea000383ffff */
.L_x_33:
[----:B------:R-:W-:Y:S01]  /*3b50*/  BSSY B1, `(.L_x_126) ;  /* 0x0000004000017945 */ /* 0x000fe20003800000 */
[----:B------:R-:W-:Y:S05]  /*3b60*/  WARPSYNC.COLLECTIVE R14, `(.L_x_127) ;  /* 0x000000000e087348 */ /* 0x000fea0003c00000 */
[----:B------:R-:W-:Y:S01]  /*3b70*/  VOTE.ANY R18, PT, P0 ;  /* 0x0000000000127806 */ /* 0x000fe200000e0100 */
[----:B------:R-:W-:Y:S06]  /*3b80*/  ENDCOLLECTIVE ;  /* 0x000000000000791b */ /* 0x000fec0003800000 */
.L_x_127:
[----:B------:R-:W-:Y:S05]  /*3b90*/  BSYNC B1 ;  /* 0x0000000000017941 */ /* 0x000fea0003800000 */
.L_x_126:
[----:B------:R-:W-:Y:S05]  /*3ba0*/  BRA `(.L_x_128) ;  /* 0xffffffec00f07947 */ /* 0x000fea000383ffff */
.L_x_129:
[----:B------:R-:W-:-:S00]  /*3bb0*/  BRA `(.L_x_129) ;  /* 0xfffffffc00fc7947 */ /* 0x000fc0000383ffff */
[----:B------:R-:W-:-:S00]  /*3bc0*/  NOP ;  /* 0x0000000000007918 */ /* 0x000fc00000000000 */
        /* <DEDUP_REMOVED lines=11> */
.L_x_130:


//--------------------- .nv.shared.reserved.0     --------------------------
	.section	.nv.shared.reserved.0,"aw",@nobits
	.weak		__nv_reservedSMEM_offset_0_alias
	.size		__nv_reservedSMEM_offset_0_alias, 0, 64
	.other		__nv_reservedSMEM_offset_0_alias,@"STO_CUDA_RESERVED_SHARED STV_DEFAULT"
__nv_reservedSMEM_offset_0_alias:
	.zero		0
	.zero		64


//--------------------- .nv.constant0._Z13upsert_kernelImEvPKT_PK6BucketImEPiPPfPKfS7_m --------------------------
	.section	.nv.constant0._Z13upsert_kernelImEvPKT_PK6BucketImEPiPPfPKfS7_m,"a",@progbits
	.sectionflags	@""
	.align	4
.nv.constant0._Z13upsert_kernelImEvPKT_PK6BucketImEPiPPfPKfS7_m:
	.zero		952


//--------------------- SYMBOLS --------------------------

	.type		.nv.reservedSmem.offset0,@object
	.size		.nv.reservedSmem.offset0,0x4
